//
// Generated by NVIDIA NVVM Compiler
//
// Compiler Build ID: CL-36424714
// Cuda compilation tools, release 13.0, V13.0.88
// Based on NVVM 20.0.0
//

.version 9.0
.target sm_100
.address_size 64

	// .globl	_Z12sumReductionPiS_i
.extern .shared .align 16 .b8 sdata[];

.visible .entry _Z12sumReductionPiS_i(
	.param .u64 .ptr .align 1 _Z12sumReductionPiS_i_param_0,
	.param .u64 .ptr .align 1 _Z12sumReductionPiS_i_param_1,
	.param .u32 _Z12sumReductionPiS_i_param_2
)
{
	.reg .pred 	%p<67>;
	.reg .b32 	%r<168>;
	.reg .b64 	%rd<269>;

	ld.param.u64 	%rd80, [_Z12sumReductionPiS_i_param_0];
	ld.param.u64 	%rd78, [_Z12sumReductionPiS_i_param_1];
	ld.param.u32 	%r47, [_Z12sumReductionPiS_i_param_2];
	cvta.to.global.u64 	%rd1, %rd80;
	mov.u32 	%r1, %tid.x;
	and.b32  	%r2, %r1, 31;
	mov.u32 	%r3, %ntid.x;
	mov.u32 	%r4, %ctaid.x;
	mul.lo.s32 	%r48, %r3, %r4;
	shl.b32 	%r49, %r48, 5;
	add.s32 	%r167, %r49, %r1;
	setp.ge.u32 	%p1, %r167, %r47;
	mov.b64 	%rd235, 0;
	@%p1 bra 	$L__BB0_69;
	mul.lo.s32 	%r6, %r3, 31;
	and.b32  	%r7, %r1, 3;
	mul.lo.s32 	%r50, %r3, 3;
	mul.lo.s32 	%r51, %r3, 6;
	mul.lo.s32 	%r52, %r3, 7;
	shr.u32 	%r8, %r3, 2;
	shr.u32 	%r9, %r3, 1;
	shr.u32 	%r10, %r50, 2;
	shr.u32 	%r11, %r51, 2;
	shr.u32 	%r12, %r52, 2;
	mov.u32 	%r53, %nctaid.x;
	mul.lo.s32 	%r54, %r53, %r3;
	shl.b32 	%r13, %r54, 5;
	mov.b64 	%rd235, 0;
	mul.wide.u32 	%rd182, %r8, 16;
$L__BB0_2:
	setp.ne.s32 	%p2, %r7, 0;
	add.s32 	%r15, %r167, %r6;
	setp.ge.u32 	%p3, %r15, %r47;
	or.pred  	%p4, %p3, %p2;
	@%p4 bra 	$L__BB0_4;
	shr.u32 	%r55, %r167, 2;
	mul.wide.u32 	%rd178, %r55, 16;
	add.s64 	%rd179, %rd1, %rd178;
	ld.global.v4.u32 	{%r56, %r57, %r58, %r59}, [%rd179];
	add.s32 	%r60, %r57, %r56;
	add.s32 	%r61, %r60, %r58;
	add.s32 	%r62, %r61, %r59;
	cvt.s64.s32 	%rd180, %r62;
	add.s64 	%rd181, %rd235, %rd180;
	add.s64 	%rd183, %rd179, %rd182;
	ld.global.v4.u32 	{%r63, %r64, %r65, %r66}, [%rd183];
	add.s32 	%r67, %r64, %r63;
	add.s32 	%r68, %r67, %r65;
	add.s32 	%r69, %r68, %r66;
	cvt.s64.s32 	%rd184, %r69;
	add.s64 	%rd185, %rd181, %rd184;
	mul.wide.u32 	%rd186, %r9, 16;
	add.s64 	%rd187, %rd179, %rd186;
	ld.global.v4.u32 	{%r70, %r71, %r72, %r73}, [%rd187];
	add.s32 	%r74, %r71, %r70;
	add.s32 	%r75, %r74, %r72;
	add.s32 	%r76, %r75, %r73;
	cvt.s64.s32 	%rd188, %r76;
	add.s64 	%rd189, %rd185, %rd188;
	mul.wide.u32 	%rd190, %r10, 16;
	add.s64 	%rd191, %rd179, %rd190;
	ld.global.v4.u32 	{%r77, %r78, %r79, %r80}, [%rd191];
	add.s32 	%r81, %r78, %r77;
	add.s32 	%r82, %r81, %r79;
	add.s32 	%r83, %r82, %r80;
	cvt.s64.s32 	%rd192, %r83;
	add.s64 	%rd193, %rd189, %rd192;
	add.s32 	%r84, %r3, %r55;
	mul.wide.s32 	%rd194, %r3, 16;
	add.s64 	%rd195, %rd179, %rd194;
	ld.global.v4.u32 	{%r85, %r86, %r87, %r88}, [%rd195];
	add.s32 	%r89, %r86, %r85;
	add.s32 	%r90, %r89, %r87;
	add.s32 	%r91, %r90, %r88;
	cvt.s64.s32 	%rd196, %r91;
	add.s64 	%rd197, %rd193, %rd196;
	add.s32 	%r92, %r84, %r8;
	mul.wide.u32 	%rd198, %r92, 16;
	add.s64 	%rd199, %rd1, %rd198;
	ld.global.v4.u32 	{%r93, %r94, %r95, %r96}, [%rd199];
	add.s32 	%r97, %r94, %r93;
	add.s32 	%r98, %r97, %r95;
	add.s32 	%r99, %r98, %r96;
	cvt.s64.s32 	%rd200, %r99;
	add.s64 	%rd201, %rd197, %rd200;
	mul.wide.u32 	%rd202, %r11, 16;
	add.s64 	%rd203, %rd179, %rd202;
	ld.global.v4.u32 	{%r100, %r101, %r102, %r103}, [%rd203];
	add.s32 	%r104, %r101, %r100;
	add.s32 	%r105, %r104, %r102;
	add.s32 	%r106, %r105, %r103;
	cvt.s64.s32 	%rd204, %r106;
	add.s64 	%rd205, %rd201, %rd204;
	mul.wide.u32 	%rd206, %r12, 16;
	add.s64 	%rd207, %rd179, %rd206;
	ld.global.v4.u32 	{%r107, %r108, %r109, %r110}, [%rd207];
	add.s32 	%r111, %r108, %r107;
	add.s32 	%r112, %r111, %r109;
	add.s32 	%r113, %r112, %r110;
	cvt.s64.s32 	%rd208, %r113;
	add.s64 	%rd235, %rd205, %rd208;
	bra.uni 	$L__BB0_68;
$L__BB0_4:
	setp.ge.u32 	%p5, %r167, %r47;
	@%p5 bra 	$L__BB0_6;
	mul.wide.u32 	%rd82, %r167, 4;
	add.s64 	%rd83, %rd1, %rd82;
	ld.global.s32 	%rd84, [%rd83];
	add.s64 	%rd235, %rd235, %rd84;
$L__BB0_6:
	mad.lo.s32 	%r16, %r3, -30, %r15;
	setp.ge.u32 	%p6, %r16, %r47;
	@%p6 bra 	$L__BB0_8;
	mul.wide.u32 	%rd85, %r16, 4;
	add.s64 	%rd86, %rd1, %rd85;
	ld.global.s32 	%rd87, [%rd86];
	add.s64 	%rd235, %rd235, %rd87;
$L__BB0_8:
	add.s32 	%r17, %r16, %r3;
	setp.ge.u32 	%p7, %r17, %r47;
	@%p7 bra 	$L__BB0_10;
	mul.wide.u32 	%rd88, %r17, 4;
	add.s64 	%rd89, %rd1, %rd88;
	ld.global.s32 	%rd90, [%rd89];
	add.s64 	%rd235, %rd235, %rd90;
$L__BB0_10:
	add.s32 	%r18, %r17, %r3;
	setp.ge.u32 	%p8, %r18, %r47;
	@%p8 bra 	$L__BB0_12;
	mul.wide.u32 	%rd91, %r18, 4;
	add.s64 	%rd92, %rd1, %rd91;
	ld.global.s32 	%rd93, [%rd92];
	add.s64 	%rd235, %rd235, %rd93;
$L__BB0_12:
	add.s32 	%r19, %r18, %r3;
	setp.ge.u32 	%p9, %r19, %r47;
	@%p9 bra 	$L__BB0_14;
	mul.wide.u32 	%rd94, %r19, 4;
	add.s64 	%rd95, %rd1, %rd94;
	ld.global.s32 	%rd96, [%rd95];
	add.s64 	%rd235, %rd235, %rd96;
$L__BB0_14:
	add.s32 	%r20, %r19, %r3;
	setp.ge.u32 	%p10, %r20, %r47;
	@%p10 bra 	$L__BB0_16;
	mul.wide.u32 	%rd97, %r20, 4;
	add.s64 	%rd98, %rd1, %rd97;
	ld.global.s32 	%rd99, [%rd98];
	add.s64 	%rd235, %rd235, %rd99;
$L__BB0_16:
	add.s32 	%r21, %r20, %r3;
	setp.ge.u32 	%p11, %r21, %r47;
	@%p11 bra 	$L__BB0_18;
	mul.wide.u32 	%rd100, %r21, 4;
	add.s64 	%rd101, %rd1, %rd100;
	ld.global.s32 	%rd102, [%rd101];
	add.s64 	%rd235, %rd235, %rd102;
$L__BB0_18:
	add.s32 	%r22, %r21, %r3;
	setp.ge.u32 	%p12, %r22, %r47;
	@%p12 bra 	$L__BB0_20;
	mul.wide.u32 	%rd103, %r22, 4;
	add.s64 	%rd104, %rd1, %rd103;
	ld.global.s32 	%rd105, [%rd104];
	add.s64 	%rd235, %rd235, %rd105;
$L__BB0_20:
	add.s32 	%r23, %r22, %r3;
	setp.ge.u32 	%p13, %r23, %r47;
	@%p13 bra 	$L__BB0_22;
	mul.wide.u32 	%rd106, %r23, 4;
	add.s64 	%rd107, %rd1, %rd106;
	ld.global.s32 	%rd108, [%rd107];
	add.s64 	%rd235, %rd235, %rd108;
$L__BB0_22:
	add.s32 	%r24, %r23, %r3;
	setp.ge.u32 	%p14, %r24, %r47;
	@%p14 bra 	$L__BB0_24;
	mul.wide.u32 	%rd109, %r24, 4;
	add.s64 	%rd110, %rd1, %rd109;
	ld.global.s32 	%rd111, [%rd110];
	add.s64 	%rd235, %rd235, %rd111;
$L__BB0_24:
	add.s32 	%r25, %r24, %r3;
	setp.ge.u32 	%p15, %r25, %r47;
	@%p15 bra 	$L__BB0_26;
	mul.wide.u32 	%rd112, %r25, 4;
	add.s64 	%rd113, %rd1, %rd112;
	ld.global.s32 	%rd114, [%rd113];
	add.s64 	%rd235, %rd235, %rd114;
$L__BB0_26:
	add.s32 	%r26, %r25, %r3;
	setp.ge.u32 	%p16, %r26, %r47;
	@%p16 bra 	$L__BB0_28;
	mul.wide.u32 	%rd115, %r26, 4;
	add.s64 	%rd116, %rd1, %rd115;
	ld.global.s32 	%rd117, [%rd116];
	add.s64 	%rd235, %rd235, %rd117;
$L__BB0_28:
	add.s32 	%r27, %r26, %r3;
	setp.ge.u32 	%p17, %r27, %r47;
	@%p17 bra 	$L__BB0_30;
	mul.wide.u32 	%rd118, %r27, 4;
	add.s64 	%rd119, %rd1, %rd118;
	ld.global.s32 	%rd120, [%rd119];
	add.s64 	%rd235, %rd235, %rd120;
$L__BB0_30:
	add.s32 	%r28, %r27, %r3;
	setp.ge.u32 	%p18, %r28, %r47;
	@%p18 bra 	$L__BB0_32;
	mul.wide.u32 	%rd121, %r28, 4;
	add.s64 	%rd122, %rd1, %rd121;
	ld.global.s32 	%rd123, [%rd122];
	add.s64 	%rd235, %rd235, %rd123;
$L__BB0_32:
	add.s32 	%r29, %r28, %r3;
	setp.ge.u32 	%p19, %r29, %r47;
	@%p19 bra 	$L__BB0_34;
	mul.wide.u32 	%rd124, %r29, 4;
	add.s64 	%rd125, %rd1, %rd124;
	ld.global.s32 	%rd126, [%rd125];
	add.s64 	%rd235, %rd235, %rd126;
$L__BB0_34:
	add.s32 	%r30, %r29, %r3;
	setp.ge.u32 	%p20, %r30, %r47;
	@%p20 bra 	$L__BB0_36;
	mul.wide.u32 	%rd127, %r30, 4;
	add.s64 	%rd128, %rd1, %rd127;
	ld.global.s32 	%rd129, [%rd128];
	add.s64 	%rd235, %rd235, %rd129;
$L__BB0_36:
	add.s32 	%r31, %r30, %r3;
	setp.ge.u32 	%p21, %r31, %r47;
	@%p21 bra 	$L__BB0_38;
	mul.wide.u32 	%rd130, %r31, 4;
	add.s64 	%rd131, %rd1, %rd130;
	ld.global.s32 	%rd132, [%rd131];
	add.s64 	%rd235, %rd235, %rd132;
$L__BB0_38:
	add.s32 	%r32, %r31, %r3;
	setp.ge.u32 	%p22, %r32, %r47;
	@%p22 bra 	$L__BB0_40;
	mul.wide.u32 	%rd133, %r32, 4;
	add.s64 	%rd134, %rd1, %rd133;
	ld.global.s32 	%rd135, [%rd134];
	add.s64 	%rd235, %rd235, %rd135;
$L__BB0_40:
	add.s32 	%r33, %r32, %r3;
	setp.ge.u32 	%p23, %r33, %r47;
	@%p23 bra 	$L__BB0_42;
	mul.wide.u32 	%rd136, %r33, 4;
	add.s64 	%rd137, %rd1, %rd136;
	ld.global.s32 	%rd138, [%rd137];
	add.s64 	%rd235, %rd235, %rd138;
$L__BB0_42:
	add.s32 	%r34, %r33, %r3;
	setp.ge.u32 	%p24, %r34, %r47;
	@%p24 bra 	$L__BB0_44;
	mul.wide.u32 	%rd139, %r34, 4;
	add.s64 	%rd140, %rd1, %rd139;
	ld.global.s32 	%rd141, [%rd140];
	add.s64 	%rd235, %rd235, %rd141;
$L__BB0_44:
	add.s32 	%r35, %r34, %r3;
	setp.ge.u32 	%p25, %r35, %r47;
	@%p25 bra 	$L__BB0_46;
	mul.wide.u32 	%rd142, %r35, 4;
	add.s64 	%rd143, %rd1, %rd142;
	ld.global.s32 	%rd144, [%rd143];
	add.s64 	%rd235, %rd235, %rd144;
$L__BB0_46:
	add.s32 	%r36, %r35, %r3;
	setp.ge.u32 	%p26, %r36, %r47;
	@%p26 bra 	$L__BB0_48;
	mul.wide.u32 	%rd145, %r36, 4;
	add.s64 	%rd146, %rd1, %rd145;
	ld.global.s32 	%rd147, [%rd146];
	add.s64 	%rd235, %rd235, %rd147;
$L__BB0_48:
	add.s32 	%r37, %r36, %r3;
	setp.ge.u32 	%p27, %r37, %r47;
	@%p27 bra 	$L__BB0_50;
	mul.wide.u32 	%rd148, %r37, 4;
	add.s64 	%rd149, %rd1, %rd148;
	ld.global.s32 	%rd150, [%rd149];
	add.s64 	%rd235, %rd235, %rd150;
$L__BB0_50:
	add.s32 	%r38, %r37, %r3;
	setp.ge.u32 	%p28, %r38, %r47;
	@%p28 bra 	$L__BB0_52;
	mul.wide.u32 	%rd151, %r38, 4;
	add.s64 	%rd152, %rd1, %rd151;
	ld.global.s32 	%rd153, [%rd152];
	add.s64 	%rd235, %rd235, %rd153;
$L__BB0_52:
	add.s32 	%r39, %r38, %r3;
	setp.ge.u32 	%p29, %r39, %r47;
	@%p29 bra 	$L__BB0_54;
	mul.wide.u32 	%rd154, %r39, 4;
	add.s64 	%rd155, %rd1, %rd154;
	ld.global.s32 	%rd156, [%rd155];
	add.s64 	%rd235, %rd235, %rd156;
$L__BB0_54:
	add.s32 	%r40, %r39, %r3;
	setp.ge.u32 	%p30, %r40, %r47;
	@%p30 bra 	$L__BB0_56;
	mul.wide.u32 	%rd157, %r40, 4;
	add.s64 	%rd158, %rd1, %rd157;
	ld.global.s32 	%rd159, [%rd158];
	add.s64 	%rd235, %rd235, %rd159;
$L__BB0_56:
	add.s32 	%r41, %r40, %r3;
	setp.ge.u32 	%p31, %r41, %r47;
	@%p31 bra 	$L__BB0_58;
	mul.wide.u32 	%rd160, %r41, 4;
	add.s64 	%rd161, %rd1, %rd160;
	ld.global.s32 	%rd162, [%rd161];
	add.s64 	%rd235, %rd235, %rd162;
$L__BB0_58:
	add.s32 	%r42, %r41, %r3;
	setp.ge.u32 	%p32, %r42, %r47;
	@%p32 bra 	$L__BB0_60;
	mul.wide.u32 	%rd163, %r42, 4;
	add.s64 	%rd164, %rd1, %rd163;
	ld.global.s32 	%rd165, [%rd164];
	add.s64 	%rd235, %rd235, %rd165;
$L__BB0_60:
	add.s32 	%r43, %r42, %r3;
	setp.ge.u32 	%p33, %r43, %r47;
	@%p33 bra 	$L__BB0_62;
	mul.wide.u32 	%rd166, %r43, 4;
	add.s64 	%rd167, %rd1, %rd166;
	ld.global.s32 	%rd168, [%rd167];
	add.s64 	%rd235, %rd235, %rd168;
$L__BB0_62:
	add.s32 	%r44, %r43, %r3;
	setp.ge.u32 	%p34, %r44, %r47;
	@%p34 bra 	$L__BB0_64;
	mul.wide.u32 	%rd169, %r44, 4;
	add.s64 	%rd170, %rd1, %rd169;
	ld.global.s32 	%rd171, [%rd170];
	add.s64 	%rd235, %rd235, %rd171;
$L__BB0_64:
	add.s32 	%r45, %r44, %r3;
	setp.ge.u32 	%p35, %r45, %r47;
	@%p35 bra 	$L__BB0_66;
	mul.wide.u32 	%rd172, %r45, 4;
	add.s64 	%rd173, %rd1, %rd172;
	ld.global.s32 	%rd174, [%rd173];
	add.s64 	%rd235, %rd235, %rd174;
$L__BB0_66:
	setp.ge.u32 	%p36, %r15, %r47;
	@%p36 bra 	$L__BB0_68;
	mul.wide.u32 	%rd175, %r15, 4;
	add.s64 	%rd176, %rd1, %rd175;
	ld.global.s32 	%rd177, [%rd176];
	add.s64 	%rd235, %rd235, %rd177;
$L__BB0_68:
	add.s32 	%r167, %r167, %r13;
	setp.lt.u32 	%p37, %r167, %r47;
	@%p37 bra 	$L__BB0_2;
$L__BB0_69:
	// begin inline asm
	mov.b64 {%r114,%r115}, %rd235;
	// end inline asm
	shfl.sync.down.b32	%r117|%p38, %r115, 16, 31, -1;
	shfl.sync.down.b32	%r116|%p39, %r114, 16, 31, -1;
	// begin inline asm
	mov.b64 %rd210, {%r116,%r117};
	// end inline asm
	add.s64 	%rd211, %rd210, %rd235;
	// begin inline asm
	mov.b64 {%r118,%r119}, %rd211;
	// end inline asm
	shfl.sync.down.b32	%r121|%p40, %r119, 8, 31, -1;
	shfl.sync.down.b32	%r120|%p41, %r118, 8, 31, -1;
	// begin inline asm
	mov.b64 %rd212, {%r120,%r121};
	// end inline asm
	add.s64 	%rd213, %rd212, %rd211;
	// begin inline asm
	mov.b64 {%r122,%r123}, %rd213;
	// end inline asm
	shfl.sync.down.b32	%r125|%p42, %r123, 4, 31, -1;
	shfl.sync.down.b32	%r124|%p43, %r122, 4, 31, -1;
	// begin inline asm
	mov.b64 %rd214, {%r124,%r125};
	// end inline asm
	add.s64 	%rd215, %rd214, %rd213;
	// begin inline asm
	mov.b64 {%r126,%r127}, %rd215;
	// end inline asm
	shfl.sync.down.b32	%r129|%p44, %r127, 2, 31, -1;
	shfl.sync.down.b32	%r128|%p45, %r126, 2, 31, -1;
	// begin inline asm
	mov.b64 %rd216, {%r128,%r129};
	// end inline asm
	add.s64 	%rd217, %rd216, %rd215;
	// begin inline asm
	mov.b64 {%r130,%r131}, %rd217;
	// end inline asm
	shfl.sync.down.b32	%r133|%p46, %r131, 1, 31, -1;
	shfl.sync.down.b32	%r132|%p47, %r130, 1, 31, -1;
	// begin inline asm
	mov.b64 %rd218, {%r132,%r133};
	// end inline asm
	add.s64 	%rd69, %rd218, %rd217;
	setp.ne.s32 	%p48, %r2, 0;
	@%p48 bra 	$L__BB0_71;
	shr.u32 	%r134, %r1, 3;
	and.b32  	%r135, %r134, 124;
	mov.u32 	%r136, sdata;
	add.s32 	%r137, %r136, %r135;
	st.shared.u32 	[%r137], %rd69;
$L__BB0_71:
	bar.sync 	0;
	setp.gt.u32 	%p49, %r1, 31;
	@%p49 bra 	$L__BB0_82;
	shr.u32 	%r138, %r3, 5;
	setp.ge.u32 	%p50, %r2, %r138;
	mov.b64 	%rd268, 0;
	@%p50 bra 	$L__BB0_74;
	shl.b32 	%r139, %r2, 2;
	mov.u32 	%r140, sdata;
	add.s32 	%r141, %r140, %r139;
	ld.shared.s32 	%rd268, [%r141];
$L__BB0_74:
	setp.lt.u32 	%p51, %r3, 64;
	@%p51 bra 	$L__BB0_80;
	shr.u32 	%r146, %r3, 6;
	// begin inline asm
	mov.b64 {%r142,%r143}, %rd268;
	// end inline asm
	shfl.sync.down.b32	%r145|%p52, %r143, %r146, 31, -1;
	shfl.sync.down.b32	%r144|%p53, %r142, %r146, 31, -1;
	// begin inline asm
	mov.b64 %rd221, {%r144,%r145};
	// end inline asm
	add.s64 	%rd268, %rd221, %rd268;
	setp.lt.u32 	%p54, %r3, 128;
	@%p54 bra 	$L__BB0_80;
	shr.u32 	%r151, %r3, 7;
	// begin inline asm
	mov.b64 {%r147,%r148}, %rd268;
	// end inline asm
	shfl.sync.down.b32	%r150|%p55, %r148, %r151, 31, -1;
	shfl.sync.down.b32	%r149|%p56, %r147, %r151, 31, -1;
	// begin inline asm
	mov.b64 %rd223, {%r149,%r150};
	// end inline asm
	add.s64 	%rd268, %rd223, %rd268;
	setp.lt.u32 	%p57, %r3, 256;
	@%p57 bra 	$L__BB0_80;
	shr.u32 	%r156, %r3, 8;
	// begin inline asm
	mov.b64 {%r152,%r153}, %rd268;
	// end inline asm
	shfl.sync.down.b32	%r155|%p58, %r153, %r156, 31, -1;
	shfl.sync.down.b32	%r154|%p59, %r152, %r156, 31, -1;
	// begin inline asm
	mov.b64 %rd225, {%r154,%r155};
	// end inline asm
	add.s64 	%rd268, %rd225, %rd268;
	setp.lt.u32 	%p60, %r3, 512;
	@%p60 bra 	$L__BB0_80;
	shr.u32 	%r161, %r3, 9;
	// begin inline asm
	mov.b64 {%r157,%r158}, %rd268;
	// end inline asm
	shfl.sync.down.b32	%r160|%p61, %r158, %r161, 31, -1;
	shfl.sync.down.b32	%r159|%p62, %r157, %r161, 31, -1;
	// begin inline asm
	mov.b64 %rd227, {%r159,%r160};
	// end inline asm
	add.s64 	%rd268, %rd227, %rd268;
	setp.lt.u32 	%p63, %r3, 1024;
	@%p63 bra 	$L__BB0_80;
	shr.u32 	%r166, %r3, 10;
	// begin inline asm
	mov.b64 {%r162,%r163}, %rd268;
	// end inline asm
	shfl.sync.down.b32	%r165|%p64, %r163, %r166, 31, -1;
	shfl.sync.down.b32	%r164|%p65, %r162, %r166, 31, -1;
	// begin inline asm
	mov.b64 %rd229, {%r164,%r165};
	// end inline asm
	add.s64 	%rd268, %rd229, %rd268;
$L__BB0_80:
	setp.ne.s32 	%p66, %r2, 0;
	@%p66 bra 	$L__BB0_82;
	cvta.to.global.u64 	%rd230, %rd78;
	mul.wide.u32 	%rd231, %r4, 4;
	add.s64 	%rd232, %rd230, %rd231;
	st.global.u32 	[%rd232], %rd268;
$L__BB0_82:
	ret;

}


// ===== COMPILED SASS (sm_100) =====

	.target	sm_100

	.elftype	@"ET_EXEC"


//--------------------- .note.nv.tkinfo           --------------------------
	.section	.note.nv.tkinfo,"",@"SHT_NOTE"
	.sectionflags	@"SHF_NOTE_NV_TKINFO"
	.tkinfo
        /*0018*/ 	.word	0x00000002
        /*0030*/ 	.string	""
        /*0030*/ 	.string	"ptxas"
        /*0030*/ 	.string	"Cuda compilation tools, release 13.0, V13.0.88"
        /*0030*/ 	.string	"Build cuda_13.0.r13.0/compiler.36424714_0"
        /*0030*/ 	.string	"-arch sm_100 -m 64 "



//--------------------- .note.nv.cuinfo           --------------------------
	.section	.note.nv.cuinfo,"",@"SHT_NOTE"
	.sectionflags	@"SHF_NOTE_NV_CUINFO"
        /*0018*/ 	.short	0x0002
        /*001a*/ 	.short	0x0064
        /*001c*/ 	.short	0x0082
	.zero		2


//--------------------- .nv.info                  --------------------------
	.section	.nv.info,"",@"SHT_CUDA_INFO"
	.align	4


	//----- nvinfo : EIATTR_REGCOUNT
	.align		4
        /*0000*/ 	.byte	0x04, 0x2f
        /*0002*/ 	.short	(.L_1 - .L_0)
	.align		4
.L_0:
        /*0004*/ 	.word	index@(_Z12sumReductionPiS_i)
        /*0008*/ 	.word	0x00000022


	//----- nvinfo : EIATTR_FRAME_SIZE
	.align		4
.L_1:
        /*000c*/ 	.byte	0x04, 0x11
        /*000e*/ 	.short	(.L_3 - .L_2)
	.align		4
.L_2:
        /*0010*/ 	.word	index@(_Z12sumReductionPiS_i)
        /*0014*/ 	.word	0x00000000


	//----- nvinfo : EIATTR_MIN_STACK_SIZE
	.align		4
.L_3:
        /*0018*/ 	.byte	0x04, 0x12
        /*001a*/ 	.short	(.L_5 - .L_4)
	.align		4
.L_4:
        /*001c*/ 	.word	index@(_Z12sumReductionPiS_i)
        /*0020*/ 	.word	0x00000000
.L_5:


//--------------------- .nv.compat                --------------------------
	.section	.nv.compat,"",@"SHT_CUDA_COMPAT_INFO"
	.align	4
        /*0000*/ 	.byte	0x02, 0x09, 0x00, 0x00, 0x02, 0x02, 0x01, 0x00, 0x02, 0x05, 0x05, 0x00, 0x03, 0x07, 0x01, 0x01
        /*0010*/ 	.byte	0x02, 0x03, 0x00, 0x00, 0x02, 0x06, 0x01, 0x00, 0x04, 0x0b, 0x08, 0x00, 0x09, 0x00, 0x00, 0x00
        /*0020*/ 	.byte	0x00, 0x00, 0x00, 0x00


//--------------------- .nv.info._Z12sumReductionPiS_i --------------------------
	.section	.nv.info._Z12sumReductionPiS_i,"",@"SHT_CUDA_INFO"
	.sectionflags	@""
	.align	4


	//----- nvinfo : EIATTR_CUDA_API_VERSION
	.align		4
        /*0000*/ 	.byte	0x04, 0x37
        /*0002*/ 	.short	(.L_7 - .L_6)
.L_6:
        /*0004*/ 	.word	0x00000082


	//----- nvinfo : EIATTR_KPARAM_INFO
	.align		4
.L_7:
        /*0008*/ 	.byte	0x04, 0x17
        /*000a*/ 	.short	(.L_9 - .L_8)
.L_8:
        /*000c*/ 	.word	0x00000000
        /*0010*/ 	.short	0x0002
        /*0012*/ 	.short	0x0010
        /*0014*/ 	.byte	0x00, 0xf0, 0x11, 0x00


	//----- nvinfo : EIATTR_KPARAM_INFO
	.align		4
.L_9:
        /*0018*/ 	.byte	0x04, 0x17
        /*001a*/ 	.short	(.L_11 - .L_10)
.L_10:
        /*001c*/ 	.word	0x00000000
        /*0020*/ 	.short	0x0001
        /*0022*/ 	.short	0x0008
        /*0024*/ 	.byte	0x00, 0xf5, 0x21, 0x00


	//----- nvinfo : EIATTR_KPARAM_INFO
	.align		4
.L_11:
        /*0028*/ 	.byte	0x04, 0x17
        /*002a*/ 	.short	(.L_13 - .L_12)
.L_12:
        /*002c*/ 	.word	0x00000000
        /*0030*/ 	.short	0x0000
        /*0032*/ 	.short	0x0000
        /*0034*/ 	.byte	0x00, 0xf5, 0x21, 0x00


	//----- nvinfo : EIATTR_SPARSE_MMA_MASK
	.align		4
.L_13:
        /*0038*/ 	.byte	0x03, 0x50
        /*003a*/ 	.short	0x0000


	//----- nvinfo : EIATTR_MAXREG_COUNT
	.align		4
        /*003c*/ 	.byte	0x03, 0x1b
        /*003e*/ 	.short	0x00ff


	//----- nvinfo : EIATTR_NUM_BARRIERS
	.align		4
        /*0040*/ 	.byte	0x02, 0x4c
        /*0042*/ 	.byte	0x01
	.zero		1


	//----- nvinfo : EIATTR_MERCURY_ISA_VERSION
	.align		4
        /*0044*/ 	.byte	0x03, 0x5f
        /*0046*/ 	.short	0x0101


	//----- nvinfo : EIATTR_COOP_GROUP_MASK_REGIDS
	.align		4
        /*0048*/ 	.byte	0x04, 0x29
        /*004a*/ 	.short	(.L_15 - .L_14)


	//   ....[0]....
.L_14:
        /*004c*/ 	.word	0xffffffff


	//   ....[1]....
        /*0050*/ 	.word	0xffffffff


	//   ....[2]....
        /*0054*/ 	.word	0xffffffff


	//   ....[3]....
        /*0058*/ 	.word	0xffffffff


	//   ....[4]....
        /*005c*/ 	.word	0xffffffff


	//   ....[5]....
        /*0060*/ 	.word	0xffffffff


	//   ....[6]....
        /*0064*/ 	.word	0xffffffff


	//   ....[7]....
        /*0068*/ 	.word	0xffffffff


	//   ....[8]....
        /*006c*/ 	.word	0xffffffff


	//   ....[9]....
        /*0070*/ 	.word	0xffffffff


	//----- nvinfo : EIATTR_COOP_GROUP_INSTR_OFFSETS
	.align		4
.L_15:
        /*0074*/ 	.byte	0x04, 0x28
        /*0076*/ 	.short	(.L_17 - .L_16)


	//   ....[0]....
.L_16:
        /*0078*/ 	.word	0x00001090


	//   ....[1]....
        /*007c*/ 	.word	0x00001110


	//   ....[2]....
        /*0080*/ 	.word	0x00001150


	//   ....[3]....
        /*0084*/ 	.word	0x00001170


	//   ....[4]....
        /*0088*/ 	.word	0x00001190


	//   ....[5]....
        /*008c*/ 	.word	0x000012a0


	//   ....[6]....
        /*0090*/ 	.word	0x000012f0


	//   ....[7]....
        /*0094*/ 	.word	0x00001340


	//   ....[8]....
        /*0098*/ 	.word	0x00001390


	//   ....[9]....
        /*009c*/ 	.word	0x000013d0


	//----- nvinfo : EIATTR_VRC_CTA_INIT_COUNT
	.align		4
.L_17:
        /*00a0*/ 	.byte	0x02, 0x4a
	.zero		1
	.zero		1


	//----- nvinfo : EIATTR_EXIT_INSTR_OFFSETS
	.align		4
        /*00a4*/ 	.byte	0x04, 0x1c
        /*00a6*/ 	.short	(.L_19 - .L_18)


	//   ....[0]....
.L_18:
        /*00a8*/ 	.word	0x000011d0


	//   ....[1]....
        /*00ac*/ 	.word	0x000013f0


	//   ....[2]....
        /*00b0*/ 	.word	0x00001430


	//----- nvinfo : EIATTR_CRS_STACK_SIZE
	.align		4
.L_19:
        /*00b4*/ 	.byte	0x04, 0x1e
        /*00b6*/ 	.short	(.L_21 - .L_20)
.L_20:
        /*00b8*/ 	.word	0x00000000


	//----- nvinfo : EIATTR_CBANK_PARAM_SIZE
	.align		4
.L_21:
        /*00bc*/ 	.byte	0x03, 0x19
        /*00be*/ 	.short	0x0014


	//----- nvinfo : EIATTR_PARAM_CBANK
	.align		4
        /*00c0*/ 	.byte	0x04, 0x0a
        /*00c2*/ 	.short	(.L_23 - .L_22)
	.align		4
.L_22:
        /*00c4*/ 	.word	index@(.nv.constant0._Z12sumReductionPiS_i)
        /*00c8*/ 	.short	0x0380
        /*00ca*/ 	.short	0x0014


	//----- nvinfo : EIATTR_SW_WAR
	.align		4
.L_23:
        /*00cc*/ 	.byte	0x04, 0x36
        /*00ce*/ 	.short	(.L_25 - .L_24)
.L_24:
        /*00d0*/ 	.word	0x00000008
.L_25:


//--------------------- .nv.callgraph             --------------------------
	.section	.nv.callgraph,"",@"SHT_CUDA_CALLGRAPH"
	.align	4
	.sectionentsize	8
	.align		4
        /*0000*/ 	.word	0x00000000
	.align		4
        /*0004*/ 	.word	0xffffffff
	.align		4
        /*0008*/ 	.word	0x00000000
	.align		4
        /*000c*/ 	.word	0xfffffffe
	.align		4
        /*0010*/ 	.word	0x00000000
	.align		4
        /*0014*/ 	.word	0xfffffffd
	.align		4
        /*0018*/ 	.word	0x00000000
	.align		4
        /*001c*/ 	.word	0xfffffffc


//--------------------- .text._Z12sumReductionPiS_i --------------------------
	.section	.text._Z12sumReductionPiS_i,"ax",@progbits
	.align	128
        .global         _Z12sumReductionPiS_i
        .type           _Z12sumReductionPiS_i,@function
        .size           _Z12sumReductionPiS_i,(.L_x_8 - _Z12sumReductionPiS_i)
        .other          _Z12sumReductionPiS_i,@"STO_CUDA_ENTRY STV_DEFAULT"
_Z12sumReductionPiS_i:
.text._Z12sumReductionPiS_i:
[----:B------:R-:W-:Y:S01]  /*0000*/  LDC R1, c[0x0][0x37c] ;  /* 0x0000df00ff017b82 */ /* 0x000fe20000000800 */
[----:B------:R-:W0:Y:S07]  /*0010*/  S2R R0, SR_CTAID.X ;  /* 0x0000000000007919 */ /* 0x000e2e0000002500 */
[----:B------:R-:W0:Y:S01]  /*0020*/  LDC R3, c[0x0][0x360] ;  /* 0x0000d800ff037b82 */ /* 0x000e220000000800 */
[----:B------:R-:W1:Y:S01]  /*0030*/  LDCU UR6, c[0x0][0x390] ;  /* 0x00007200ff0677ac */ /* 0x000e620008000800 */
[----:B------:R-:W-:Y:S01]  /*0040*/  BSSY.RECONVERGENT B0, `(.L_x_0) ;  /* 0x0000104000007945 */ /* 0x000fe20003800200 */
[----:B------:R-:W2:Y:S01]  /*0050*/  S2R R2, SR_TID.X ;  /* 0x0000000000027919 */ /* 0x000ea20000002100 */
[----:B------:R-:W-:Y:S01]  /*0060*/  IMAD.MOV.U32 R29, RZ, RZ, RZ ;  /* 0x000000ffff1d7224 */ /* 0x000fe200078e00ff */
[----:B------:R-:W3:Y:S01]  /*0070*/  LDCU.64 UR4, c[0x0][0x358] ;  /* 0x00006b00ff0477ac */ /* 0x000ee20008000a00 */
[----:B0-----:R-:W-:-:S04]  /*0080*/  IMAD R5, R3, R0, RZ ;  /* 0x0000000003057224 */ /* 0x001fc800078e02ff */
[----:B--2---:R-:W-:Y:S01]  /*0090*/  IMAD R27, R5, 0x20, R2 ;  /* 0x00000020051b7824 */ /* 0x004fe200078e0202 */
[----:B------:R-:W-:-:S04]  /*00a0*/  LOP3.LUT R28, R2, 0x1f, RZ, 0xc0, !PT ;  /* 0x0000001f021c7812 */ /* 0x000fc800078ec0ff */
[----:B-1----:R-:W-:-:S13]  /*00b0*/  ISETP.GE.U32.AND P0, PT, R27, UR6, PT ;  /* 0x000000061b007c0c */ /* 0x002fda000bf06070 */
[----:B---3--:R-:W-:Y:S05]  /*00c0*/  @P0 BRA `(.L_x_1) ;  /* 0x0000000c00ec0947 */ /* 0x008fea0003800000 */
[----:B------:R-:W0:Y:S01]  /*00d0*/  LDC R20, c[0x0][0x390] ;  /* 0x0000e400ff147b82 */ /* 0x000e220000000800 */
[----:B------:R-:W1:Y:S01]  /*00e0*/  LDCU UR6, c[0x0][0x370] ;  /* 0x00006e00ff0677ac */ /* 0x000e620008000800 */
[C---:B------:R-:W-:Y:S02]  /*00f0*/  IMAD R24, R3.reuse, 0x3, RZ ;  /* 0x0000000303187824 */ /* 0x040fe400078e02ff */
[----:B------:R-:W-:Y:S02]  /*0100*/  HFMA2 R29, -RZ, RZ, 0, 0 ;  /* 0x00000000ff1d7431 */ /* 0x000fe400000001ff */
[C---:B------:R-:W-:Y:S01]  /*0110*/  IMAD R23, R3.reuse, 0x6, RZ ;  /* 0x0000000603177824 */ /* 0x040fe200078e02ff */
[----:B------:R-:W-:Y:S01]  /*0120*/  LOP3.LUT P0, RZ, R2, 0x3, RZ, 0xc0, !PT ;  /* 0x0000000302ff7812 */ /* 0x000fe2000780c0ff */
[----:B------:R-:W-:Y:S01]  /*0130*/  IMAD R22, R3, 0x7, RZ ;  /* 0x0000000703167824 */ /* 0x000fe200078e02ff */
[--C-:B------:R-:W-:Y:S01]  /*0140*/  SHF.R.U32.HI R26, RZ, 0x2, R3.reuse ;  /* 0x00000002ff1a7819 */ /* 0x100fe20000011603 */
[----:B------:R-:W2:Y:S01]  /*0150*/  LDC.64 R30, c[0x0][0x380] ;  /* 0x0000e000ff1e7b82 */ /* 0x000ea20000000a00 */
[----:B------:R-:W-:-:S02]  /*0160*/  SHF.R.U32.HI R25, RZ, 0x1, R3 ;  /* 0x00000001ff197819 */ /* 0x000fc40000011603 */
[----:B------:R-:W-:Y:S02]  /*0170*/  SHF.R.U32.HI R24, RZ, 0x2, R24 ;  /* 0x00000002ff187819 */ /* 0x000fe40000011618 */
[----:B------:R-:W-:Y:S02]  /*0180*/  SHF.R.U32.HI R23, RZ, 0x2, R23 ;  /* 0x00000002ff177819 */ /* 0x000fe40000011617 */
[----:B------:R-:W-:Y:S01]  /*0190*/  SHF.R.U32.HI R22, RZ, 0x2, R22 ;  /* 0x00000002ff167819 */ /* 0x000fe20000011616 */
[----:B-1----:R-:W-:-:S07]  /*01a0*/  IMAD R21, R3, UR6, RZ ;  /* 0x0000000603157c24 */ /* 0x002fce000f8e02ff */
.L_x_5:
[----:B------:R-:W-:Y:S01]  /*01b0*/  IMAD R12, R3, 0x1f, R27 ;  /* 0x0000001f030c7824 */ /* 0x000fe200078e021b */
[----:B------:R-:W-:Y:S04]  /*01c0*/  BSSY.RECONVERGENT B1, `(.L_x_2) ;  /* 0x00000e8000017945 */ /* 0x000fe80003800200 */
[----:B0-----:R-:W-:-:S13]  /*01d0*/  ISETP.GE.U32.OR P1, PT, R12, R20, P0 ;  /* 0x000000140c00720c */ /* 0x001fda0000726470 */
[----:B------:R-:W-:Y:S05]  /*01e0*/  @P1 BRA `(.L_x_3) ;  /* 0x00000000009c1947 */ /* 0x000fea0003800000 */
[----:B------:R-:W-:-:S05]  /*01f0*/  SHF.R.U32.HI R16, RZ, 0x2, R27 ;  /* 0x00000002ff107819 */ /* 0x000fca000001161b */
[----:B--2---:R-:W-:-:S05]  /*0200*/  IMAD.WIDE.U32 R18, R16, 0x10, R30 ;  /* 0x0000001010127825 */ /* 0x004fca00078e001e */
[----:B------:R-:W2:Y:S01]  /*0210*/  LDG.E.128 R4, desc[UR4][R18.64] ;  /* 0x0000000412047981 */ /* 0x000ea2000c1e1d00 */
[----:B------:R-:W-:-:S06]  /*0220*/  IMAD.WIDE.U32 R8, R26, 0x10, R18 ;  /* 0x000000101a087825 */ /* 0x000fcc00078e0012 */
[----:B------:R-:W3:Y:S01]  /*0230*/  LDG.E.128 R8, desc[UR4][R8.64] ;  /* 0x0000000408087981 */ /* 0x000ee2000c1e1d00 */
[----:B------:R-:W-:-:S06]  /*0240*/  IMAD.WIDE.U32 R12, R24, 0x10, R18 ;  /* 0x00000010180c7825 */ /* 0x000fcc00078e0012 */
[----:B------:R-:W4:Y:S01]  /*0250*/  LDG.E.128 R12, desc[UR4][R12.64] ;  /* 0x000000040c0c7981 */ /* 0x000f22000c1e1d00 */
[----:B--2---:R-:W-:Y:S02]  /*0260*/  IADD3 R4, PT, PT, R6, R5, R4 ;  /* 0x0000000506047210 */ /* 0x004fe40007ffe004 */
[----:B---3--:R-:W-:Y:S01]  /*0270*/  IADD3 R10, PT, PT, R10, R9, R8 ;  /* 0x000000090a0a7210 */ /* 0x008fe20007ffe008 */
[----:B------:R-:W-:-:S04]  /*0280*/  IMAD.WIDE.U32 R8, R25, 0x10, R18 ;  /* 0x0000001019087825 */ /* 0x000fc800078e0012 */
[----:B------:R-:W-:Y:S02]  /*0290*/  IMAD.IADD R4, R7, 0x1, R4 ;  /* 0x0000000107047824 */ /* 0x000fe400078e0204 */
[----:B------:R-:W-:-:S05]  /*02a0*/  IMAD.IADD R10, R11, 0x1, R10 ;  /* 0x000000010b0a7824 */ /* 0x000fca00078e020a */
[----:B------:R-:W-:Y:S02]  /*02b0*/  IADD3 R29, PT, PT, R10, R29, R4 ;  /* 0x0000001d0a1d7210 */ /* 0x000fe40007ffe004 */
[----:B------:R-:W2:Y:S01]  /*02c0*/  LDG.E.128 R8, desc[UR4][R8.64] ;  /* 0x0000000408087981 */ /* 0x000ea2000c1e1d00 */
[----:B------:R-:W-:Y:S02]  /*02d0*/  IADD3 R5, PT, PT, R26, R3, R16 ;  /* 0x000000031a057210 */ /* 0x000fe40007ffe010 */
[----:B----4-:R-:W-:-:S03]  /*02e0*/  IADD3 R14, PT, PT, R14, R13, R12 ;  /* 0x0000000d0e0e7210 */ /* 0x010fc60007ffe00c */
[----:B------:R-:W-:-:S04]  /*02f0*/  IMAD.WIDE.U32 R4, R5, 0x10, R30 ;  /* 0x0000001005047825 */ /* 0x000fc800078e001e */
[----:B------:R-:W-:Y:S02]  /*0300*/  IMAD.IADD R14, R15, 0x1, R14 ;  /* 0x000000010f0e7824 */ /* 0x000fe400078e020e */
[----:B------:R-:W-:Y:S01]  /*0310*/  IMAD.WIDE.U32 R12, R23, 0x10, R18 ;  /* 0x00000010170c7825 */ /* 0x000fe200078e0012 */
[----:B------:R-:W3:Y:S01]  /*0320*/  LDG.E.128 R4, desc[UR4][R4.64] ;  /* 0x0000000404047981 */ /* 0x000ee2000c1e1d00 */
[----:B--2---:R-:W-:Y:S02]  /*0330*/  IADD3 R10, PT, PT, R10, R9, R8 ;  /* 0x000000090a0a7210 */ /* 0x004fe40007ffe008 */
[--C-:B------:R-:W-:Y:S02]  /*0340*/  IMAD.WIDE R8, R3, 0x10, R18.reuse ;  /* 0x0000001003087825 */ /* 0x100fe400078e0212 */
[----:B------:R-:W-:Y:S02]  /*0350*/  IADD3 R10, PT, PT, R11, R10, RZ ;  /* 0x0000000a0b0a7210 */ /* 0x000fe40007ffe0ff */
[----:B------:R-:W-:-:S02]  /*0360*/  IMAD.WIDE.U32 R18, R22, 0x10, R18 ;  /* 0x0000001016127825 */ /* 0x000fc400078e0012 */
[----:B------:R-:W-:Y:S02]  /*0370*/  IADD3 R29, PT, PT, R14, R29, R10 ;  /* 0x0000001d0e1d7210 */ /* 0x000fe40007ffe00a */
[----:B------:R-:W2:Y:S04]  /*0380*/  LDG.E.128 R8, desc[UR4][R8.64] ;  /* 0x0000000408087981 */ /* 0x000ea8000c1e1d00 */
[----:B------:R-:W4:Y:S04]  /*0390*/  LDG.E.128 R12, desc[UR4][R12.64] ;  /* 0x000000040c0c7981 */ /* 0x000f28000c1e1d00 */
[----:B------:R-:W5:Y:S01]  /*03a0*/  LDG.E.128 R16, desc[UR4][R18.64] ;  /* 0x0000000412107981 */ /* 0x000f62000c1e1d00 */
[----:B---3--:R-:W-:-:S05]  /*03b0*/  IADD3 R4, PT, PT, R6, R5, R4 ;  /* 0x0000000506047210 */ /* 0x008fca0007ffe004 */
[----:B------:R-:W-:Y:S01]  /*03c0*/  IMAD.IADD R4, R7, 0x1, R4 ;  /* 0x0000000107047824 */ /* 0x000fe200078e0204 */
[----:B--2---:R-:W-:Y:S02]  /*03d0*/  IADD3 R10, PT, PT, R10, R9, R8 ;  /* 0x000000090a0a7210 */ /* 0x004fe40007ffe008 */
[----:B----4-:R-:W-:Y:S02]  /*03e0*/  IADD3 R14, PT, PT, R14, R13, R12 ;  /* 0x0000000d0e0e7210 */ /* 0x010fe40007ffe00c */
[----:B------:R-:W-:Y:S02]  /*03f0*/  IADD3 R10, PT, PT, R11, R10, RZ ;  /* 0x0000000a0b0a7210 */ /* 0x000fe40007ffe0ff */
[----:B-----5:R-:W-:Y:S01]  /*0400*/  IADD3 R16, PT, PT, R18, R17, R16 ;  /* 0x0000001112107210 */ /* 0x020fe20007ffe010 */
[----:B------:R-:W-:Y:S01]  /*0410*/  IMAD.IADD R14, R15, 0x1, R14 ;  /* 0x000000010f0e7824 */ /* 0x000fe200078e020e */
[----:B------:R-:W-:-:S03]  /*0420*/  IADD3 R29, PT, PT, R4, R29, R10 ;  /* 0x0000001d041d7210 */ /* 0x000fc60007ffe00a */
[----:B------:R-:W-:-:S05]  /*0430*/  IMAD.IADD R5, R19, 0x1, R16 ;  /* 0x0000000113057824 */ /* 0x000fca00078e0210 */
[----:B------:R-:W-:Y:S01]  /*0440*/  IADD3 R29, PT, PT, R5, R29, R14 ;  /* 0x0000001d051d7210 */ /* 0x000fe20007ffe00e */
[----:B------:R-:W-:Y:S06]  /*0450*/  BRA `(.L_x_4) ;  /* 0x0000000800f87947 */ /* 0x000fec0003800000 */
.L_x_3:
[----:B------:R-:W-:Y:S01]  /*0460*/  ISETP.GE.U32.AND P1, PT, R27, R20, PT ;  /* 0x000000141b00720c */ /* 0x000fe20003f26070 */
[----:B------:R-:W-:-:S05]  /*0470*/  IMAD R9, R3, -0x1e, R12 ;  /* 0xffffffe203097824 */ /* 0x000fca00078e020c */
[----:B------:R-:W-:-:S07]  /*0480*/  ISETP.GE.U32.AND P2, PT, R9, R20, PT ;  /* 0x000000140900720c */ /* 0x000fce0003f46070 */
[----:B------:R-:W0:Y:S08]  /*0490*/  @!P1 LDC.64 R6, c[0x0][0x380] ;  /* 0x0000e000ff069b82 */ /* 0x000e300000000a00 */
[----:B------:R-:W1:Y:S01]  /*04a0*/  @!P2 LDC.64 R4, c[0x0][0x380] ;  /* 0x0000e000ff04ab82 */ /* 0x000e620000000a00 */
[----:B0-----:R-:W-:-:S06]  /*04b0*/  @!P1 IMAD.WIDE.U32 R6, R27, 0x4, R6 ;  /* 0x000000041b069825 */ /* 0x001fcc00078e0006 */
[----:B------:R-:W3:Y:S01]  /*04c0*/  @!P1 LDG.E R6, desc[UR4][R6.64] ;  /* 0x0000000406069981 */ /* 0x000ee2000c1e1900 */
[----:B-1----:R-:W-:-:S06]  /*04d0*/  @!P2 IMAD.WIDE.U32 R4, R9, 0x4, R4 ;  /* 0x000000040904a825 */ /* 0x002fcc00078e0004 */
[----:B------:R-:W4:Y:S01]  /*04e0*/  @!P2 LDG.E R4, desc[UR4][R4.64] ;  /* 0x000000040404a981 */ /* 0x000f22000c1e1900 */
[----:B------:R-:W-:-:S04]  /*04f0*/  IADD3 R13, PT, PT, R9, R3, RZ ;  /* 0x00000003090d7210 */ /* 0x000fc80007ffe0ff */
[C---:B------:R-:W-:Y:S01]  /*0500*/  ISETP.GE.U32.AND P4, PT, R13.reuse, R20, PT ;  /* 0x000000140d00720c */ /* 0x040fe20003f86070 */
[----:B------:R-:W-:-:S04]  /*0510*/  IMAD.IADD R9, R13, 0x1, R3 ;  /* 0x000000010d097824 */ /* 0x000fc800078e0203 */
[C---:B------:R-:W-:Y:S01]  /*0520*/  IMAD.IADD R8, R9.reuse, 0x1, R3 ;  /* 0x0000000109087824 */ /* 0x040fe200078e0203 */
[----:B------:R-:W-:-:S03]  /*0530*/  ISETP.GE.U32.AND P5, PT, R9, R20, PT ;  /* 0x000000140900720c */ /* 0x000fc60003fa6070 */
[C---:B------:R-:W-:Y:S01]  /*0540*/  IMAD.IADD R11, R8.reuse, 0x1, R3 ;  /* 0x00000001080b7824 */ /* 0x040fe200078e0203 */
[----:B------:R-:W-:-:S03]  /*0550*/  ISETP.GE.U32.AND P6, PT, R8, R20, PT ;  /* 0x000000140800720c */ /* 0x000fc60003fc6070 */
[----:B------:R-:W0:Y:S01]  /*0560*/  @!P4 LDC.64 R14, c[0x0][0x380] ;  /* 0x0000e000ff0ecb82 */ /* 0x000e220000000a00 */
[----:B------:R-:W-:-:S09]  /*0570*/  IADD3 R10, PT, PT, R11, R3, RZ ;  /* 0x000000030b0a7210 */ /* 0x000fd20007ffe0ff */
[----:B------:R-:W1:Y:S01]  /*0580*/  @!P6 LDC.64 R16, c[0x0][0x380] ;  /* 0x0000e000ff10eb82 */ /* 0x000e620000000a00 */
[----:B0-----:R-:W-:-:S06]  /*0590*/  @!P4 IMAD.WIDE.U32 R14, R13, 0x4, R14 ;  /* 0x000000040d0ec825 */ /* 0x001fcc00078e000e */
[----:B------:R-:W5:Y:S01]  /*05a0*/  @!P4 LDG.E R14, desc[UR4][R14.64] ;  /* 0x000000040e0ec981 */ /* 0x000f62000c1e1900 */
[----:B-1----:R-:W-:-:S05]  /*05b0*/  @!P6 IMAD.WIDE.U32 R16, R8, 0x4, R16 ;  /* 0x000000040810e825 */ /* 0x002fca00078e0010 */
[----:B------:R0:W2:Y:S02]  /*05c0*/  @!P6 LDG.E R8, desc[UR4][R16.64] ;  /* 0x000000041008e981 */ /* 0x0000a4000c1e1900 */
[----:B0-----:R-:W-:-:S05]  /*05d0*/  IMAD.IADD R16, R10, 0x1, R3 ;  /* 0x000000010a107824 */ /* 0x001fca00078e0203 */
[-C--:B------:R-:W-:Y:S02]  /*05e0*/  ISETP.GE.U32.AND P3, PT, R16, R20.reuse, PT ;  /* 0x000000141000720c */ /* 0x080fe40003f66070 */
[----:B---3--:R-:W-:Y:S02]  /*05f0*/  @!P1 IADD3 R29, PT, PT, R6, R29, RZ ;  /* 0x0000001d061d9210 */ /* 0x008fe40007ffe0ff */
[----:B------:R-:W0:Y:S01]  /*0600*/  @!P5 LDC.64 R6, c[0x0][0x380] ;  /* 0x0000e000ff06db82 */ /* 0x000e220000000a00 */
[-C--:B------:R-:W-:Y:S02]  /*0610*/  ISETP.GE.U32.AND P1, PT, R11, R20.reuse, PT ;  /* 0x000000140b00720c */ /* 0x080fe40003f26070 */
[----:B----4-:R-:W-:Y:S01]  /*0620*/  @!P2 IMAD.IADD R29, R4, 0x1, R29 ;  /* 0x00000001041da824 */ /* 0x010fe200078e021d */
[----:B------:R-:W-:-:S10]  /*0630*/  ISETP.GE.U32.AND P2, PT, R10, R20, PT ;  /* 0x000000140a00720c */ /* 0x000fd40003f46070 */
[----:B------:R-:W1:Y:S01]  /*0640*/  @!P1 LDC.64 R4, c[0x0][0x380] ;  /* 0x0000e000ff049b82 */ /* 0x000e620000000a00 */
[----:B0-----:R-:W-:-:S05]  /*0650*/  @!P5 IMAD.WIDE.U32 R6, R9, 0x4, R6 ;  /* 0x000000040906d825 */ /* 0x001fca00078e0006 */
[----:B------:R0:W3:Y:S02]  /*0660*/  @!P5 LDG.E R9, desc[UR4][R6.64] ;  /* 0x000000040609d981 */ /* 0x0000e4000c1e1900 */
[----:B0-----:R-:W0:Y:S01]  /*0670*/  @!P2 LDC.64 R6, c[0x0][0x380] ;  /* 0x0000e000ff06ab82 */ /* 0x001e220000000a00 */
[----:B-1----:R-:W-:-:S05]  /*0680*/  @!P1 IMAD.WIDE.U32 R4, R11, 0x4, R4 ;  /* 0x000000040b049825 */ /* 0x002fca00078e0004 */
[----:B------:R1:W4:Y:S02]  /*0690*/  @!P1 LDG.E R11, desc[UR4][R4.64] ;  /* 0x00000004040b9981 */ /* 0x000324000c1e1900 */
[----:B-1----:R-:W1:Y:S01]  /*06a0*/  @!P3 LDC.64 R4, c[0x0][0x380] ;  /* 0x0000e000ff04bb82 */ /* 0x002e620000000a00 */
[----:B0-----:R-:W-:-:S05]  /*06b0*/  @!P2 IMAD.WIDE.U32 R6, R10, 0x4, R6 ;  /* 0x000000040a06a825 */ /* 0x001fca00078e0006 */
[----:B------:R0:W4:Y:S01]  /*06c0*/  @!P2 LDG.E R13, desc[UR4][R6.64] ;  /* 0x00000004060da981 */ /* 0x000122000c1e1900 */
[----:B-1----:R-:W-:-:S05]  /*06d0*/  @!P3 IMAD.WIDE.U32 R4, R16, 0x4, R4 ;  /* 0x000000041004b825 */ /* 0x002fca00078e0004 */
[----:B------:R1:W4:Y:S01]  /*06e0*/  @!P3 LDG.E R10, desc[UR4][R4.64] ;  /* 0x00000004040ab981 */ /* 0x000322000c1e1900 */
[----:B------:R-:W-:Y:S01]  /*06f0*/  IMAD.IADD R16, R16, 0x1, R3 ;  /* 0x0000000110107824 */ /* 0x000fe200078e0203 */
[----:B-----5:R-:W-:-:S03]  /*0700*/  @!P4 IADD3 R29, PT, PT, R14, R29, RZ ;  /* 0x0000001d0e1dc210 */ /* 0x020fc60007ffe0ff */
[C---:B------:R-:W-:Y:S01]  /*0710*/  IMAD.IADD R15, R16.reuse, 0x1, R3 ;  /* 0x00000001100f7824 */ /* 0x040fe200078e0203 */
[----:B------:R-:W-:-:S03]  /*0720*/  ISETP.GE.U32.AND P4, PT, R16, R20, PT ;  /* 0x000000141000720c */ /* 0x000fc60003f86070 */
[----:B------:R-:W-:-:S10]  /*0730*/  IMAD.IADD R14, R15, 0x1, R3 ;  /* 0x000000010f0e7824 */ /* 0x000fd400078e0203 */
[----:B0-----:R-:W0:Y:S02]  /*0740*/  @!P4 LDC.64 R6, c[0x0][0x380] ;  /* 0x0000e000ff06cb82 */ /* 0x001e240000000a00 */
[----:B0-----:R-:W-:-:S04]  /*0750*/  @!P4 IMAD.WIDE.U32 R6, R16, 0x4, R6 ;  /* 0x000000041006c825 */ /* 0x001fc800078e0006 */
[----:B---3--:R-:W-:Y:S01]  /*0760*/  @!P5 IMAD.IADD R29, R9, 0x1, R29 ;  /* 0x00000001091dd824 */ /* 0x008fe200078e021d */
[----:B------:R-:W-:-:S04]  /*0770*/  ISETP.GE.U32.AND P5, PT, R15, R20, PT ;  /* 0x000000140f00720c */ /* 0x000fc80003fa6070 */
[----:B--2---:R-:W-:Y:S02]  /*0780*/  @!P6 IADD3 R29, PT, PT, R8, R29, RZ ;  /* 0x0000001d081de210 */ /* 0x004fe40007ffe0ff */
[----:B------:R-:W-:-:S07]  /*0790*/  ISETP.GE.U32.AND P6, PT, R14, R20, PT ;  /* 0x000000140e00720c */ /* 0x000fce0003fc6070 */
[----:B------:R-:W0:Y:S01]  /*07a0*/  @!P5 LDC.64 R8, c[0x0][0x380] ;  /* 0x0000e000ff08db82 */ /* 0x000e220000000a00 */
[----:B----4-:R-:W-:-:S07]  /*07b0*/  @!P1 IMAD.IADD R29, R11, 0x1, R29 ;  /* 0x000000010b1d9824 */ /* 0x010fce00078e021d */
[----:B-1----:R-:W1:Y:S01]  /*07c0*/  @!P6 LDC.64 R4, c[0x0][0x380] ;  /* 0x0000e000ff04eb82 */ /* 0x002e620000000a00 */
[----:B------:R-:W-:Y:S01]  /*07d0*/  @!P2 IADD3 R29, PT, PT, R13, R29, RZ ;  /* 0x0000001d0d1da210 */ /* 0x000fe20007ffe0ff */
[----:B------:R-:W-:-:S04]  /*07e0*/  IMAD.IADD R13, R14, 0x1, R3 ;  /* 0x000000010e0d7824 */ /* 0x000fc800078e0203 */
[C---:B------:R-:W-:Y:S01]  /*07f0*/  IMAD.IADD R11, R13.reuse, 0x1, R3 ;  /* 0x000000010d0b7824 */ /* 0x040fe200078e0203 */
[----:B------:R-:W-:-:S03]  /*0800*/  ISETP.GE.U32.AND P1, PT, R13, R20, PT ;  /* 0x000000140d00720c */ /* 0x000fc60003f26070 */
[C---:B------:R-:W-:Y:S01]  /*0810*/  IMAD.IADD R16, R11.reuse, 0x1, R3 ;  /* 0x000000010b107824 */ /* 0x040fe200078e0203 */
[----:B------:R-:W-:Y:S01]  /*0820*/  ISETP.GE.U32.AND P2, PT, R11, R20, PT ;  /* 0x000000140b00720c */ /* 0x000fe20003f46070 */
[----:B0-----:R-:W-:Y:S01]  /*0830*/  @!P5 IMAD.WIDE.U32 R8, R15, 0x4, R8 ;  /* 0x000000040f08d825 */ /* 0x001fe200078e0008 */
[----:B------:R-:W-:-:S03]  /*0840*/  @!P3 IADD3 R29, PT, PT, R10, R29, RZ ;  /* 0x0000001d0a1db210 */ /* 0x000fc60007ffe0ff */
[----:B-1----:R-:W-:Y:S01]  /*0850*/  @!P6 IMAD.WIDE.U32 R4, R14, 0x4, R4 ;  /* 0x000000040e04e825 */ /* 0x002fe200078e0004 */
[----:B------:R-:W-:-:S03]  /*0860*/  ISETP.GE.U32.AND P3, PT, R16, R20, PT ;  /* 0x000000141000720c */ /* 0x000fc60003f66070 */
[----:B------:R-:W0:Y:S01]  /*0870*/  @!P1 LDC.64 R14, c[0x0][0x380] ;  /* 0x0000e000ff0e9b82 */ /* 0x000e220000000a00 */
[----:B------:R1:W2:Y:S04]  /*0880*/  @!P4 LDG.E R10, desc[UR4][R6.64] ;  /* 0x00000004060ac981 */ /* 0x0002a8000c1e1900 */
[----:B------:R-:W3:Y:S03]  /*0890*/  @!P5 LDG.E R8, desc[UR4][R8.64] ;  /* 0x000000040808d981 */ /* 0x000ee6000c1e1900 */
[----:B-1----:R-:W1:Y:S01]  /*08a0*/  @!P2 LDC.64 R6, c[0x0][0x380] ;  /* 0x0000e000ff06ab82 */ /* 0x002e620000000a00 */
[----:B------:R4:W5:Y:S07]  /*08b0*/  @!P6 LDG.E R9, desc[UR4][R4.64] ;  /* 0x000000040409e981 */ /* 0x00096e000c1e1900 */
[----:B----4-:R-:W4:Y:S01]  /*08c0*/  @!P3 LDC.64 R4, c[0x0][0x380] ;  /* 0x0000e000ff04bb82 */ /* 0x010f220000000a00 */
[----:B0-----:R-:W-:-:S04]  /*08d0*/  @!P1 IMAD.WIDE.U32 R14, R13, 0x4, R14 ;  /* 0x000000040d0e9825 */ /* 0x001fc800078e000e */
[----:B-1----:R-:W-:Y:S02]  /*08e0*/  @!P2 IMAD.WIDE.U32 R6, R11, 0x4, R6 ;  /* 0x000000040b06a825 */ /* 0x002fe400078e0006 */
[----:B------:R-:W5:Y:S04]  /*08f0*/  @!P1 LDG.E R11, desc[UR4][R14.64] ;  /* 0x000000040e0b9981 */ /* 0x000f68000c1e1900 */
[----:B------:R-:W5:Y:S01]  /*0900*/  @!P2 LDG.E R6, desc[UR4][R6.64] ;  /* 0x000000040606a981 */ /* 0x000f62000c1e1900 */
[----:B----4-:R-:W-:-:S05]  /*0910*/  @!P3 IMAD.WIDE.U32 R4, R16, 0x4, R4 ;  /* 0x000000041004b825 */ /* 0x010fca00078e0004 */
[----:B------:R0:W4:Y:S01]  /*0920*/  @!P3 LDG.E R13, desc[UR4][R4.64] ;  /* 0x00000004040db981 */ /* 0x000122000c1e1900 */
[----:B------:R-:W-:Y:S01]  /*0930*/  IMAD.IADD R16, R16, 0x1, R3 ;  /* 0x0000000110107824 */ /* 0x000fe200078e0203 */
[----:B--2---:R-:W-:-:S04]  /*0940*/  @!P4 IADD3 R29, PT, PT, R10, R29, RZ ;  /* 0x0000001d0a1dc210 */ /* 0x004fc80007ffe0ff */
[C---:B------:R-:W-:Y:S01]  /*0950*/  ISETP.GE.U32.AND P4, PT, R16.reuse, R20, PT ;  /* 0x000000141000720c */ /* 0x040fe20003f86070 */
[----:B------:R-:W-:Y:S02]  /*0960*/  IMAD.IADD R10, R16, 0x1, R3 ;  /* 0x00000001100a7824 */ /* 0x000fe400078e0203 */
[----:B---3--:R-:W-:-:S03]  /*0970*/  @!P5 IMAD.IADD R29, R8, 0x1, R29 ;  /* 0x00000001081dd824 */ /* 0x008fc600078e021d */
[C---:B------:R-:W-:Y:S02]  /*0980*/  ISETP.GE.U32.AND P5, PT, R10.reuse, R20, PT ;  /* 0x000000140a00720c */ /* 0x040fe40003fa6070 */
[----:B------:R-:W-:Y:S01]  /*0990*/  IADD3 R8, PT, PT, R10, R3, RZ ;  /* 0x000000030a087210 */ /* 0x000fe20007ffe0ff */
[----:B-----5:R-:W-:-:S04]  /*09a0*/  @!P6 IMAD.IADD R29, R9, 0x1, R29 ;  /* 0x00000001091de824 */ /* 0x020fc800078e021d */
[----:B0-----:R-:W0:Y:S01]  /*09b0*/  @!P4 LDC.64 R4, c[0x0][0x380] ;  /* 0x0000e000ff04cb82 */ /* 0x001e220000000a00 */
[----:B------:R-:W-:-:S13]  /*09c0*/  ISETP.GE.U32.AND P6, PT, R8, R20, PT ;  /* 0x000000140800720c */ /* 0x000fda0003fc6070 */
[----:B------:R-:W1:Y:S01]  /*09d0*/  @!P6 LDC.64 R14, c[0x0][0x380] ;  /* 0x0000e000ff0eeb82 */ /* 0x000e620000000a00 */
[----:B------:R-:W-:-:S05]  /*09e0*/  @!P1 IMAD.IADD R29, R11, 0x1, R29 ;  /* 0x000000010b1d9824 */ /* 0x000fca00078e021d */
[----:B------:R-:W-:Y:S02]  /*09f0*/  @!P2 IADD3 R29, PT, PT, R6, R29, RZ ;  /* 0x0000001d061da210 */ /* 0x000fe40007ffe0ff */
[----:B------:R-:W2:Y:S03]  /*0a00*/  @!P5 LDC.64 R6, c[0x0][0x380] ;  /* 0x0000e000ff06db82 */ /* 0x000ea60000000a00 */
[----:B----4-:R-:W-:Y:S02]  /*0a10*/  @!P3 IMAD.IADD R29, R13, 0x1, R29 ;  /* 0x000000010d1db824 */ /* 0x010fe400078e021d */
[----:B------:R-:W-:-:S05]  /*0a20*/  IMAD.IADD R13, R8, 0x1, R3 ;  /* 0x00000001080d7824 */ /* 0x000fca00078e0203 */
[C---:B------:R-:W-:Y:S01]  /*0a30*/  ISETP.GE.U32.AND P2, PT, R13.reuse, R20, PT ;  /* 0x000000140d00720c */ /* 0x040fe20003f46070 */
[----:B0-----:R-:W-:Y:S01]  /*0a40*/  @!P4 IMAD.WIDE.U32 R4, R16, 0x4, R4 ;  /* 0x000000041004c825 */ /* 0x001fe200078e0004 */
[----:B------:R-:W-:-:S04]  /*0a50*/  IADD3 R9, PT, PT, R13, R3, RZ ;  /* 0x000000030d097210 */ /* 0x000fc80007ffe0ff */
[----:B------:R0:W3:Y:S01]  /*0a60*/  @!P4 LDG.E R11, desc[UR4][R4.64] ;  /* 0x00000004040bc981 */ /* 0x0000e2000c1e1900 */
[----:B------:R-:W-:Y:S01]  /*0a70*/  ISETP.GE.U32.AND P3, PT, R9, R20, PT ;  /* 0x000000140900720c */ /* 0x000fe20003f66070 */
[----:B--2---:R-:W-:-:S04]  /*0a80*/  @!P5 IMAD.WIDE.U32 R6, R10, 0x4, R6 ;  /* 0x000000040a06d825 */ /* 0x004fc800078e0006 */
[----:B-1----:R-:W-:Y:S01]  /*0a90*/  @!P6 IMAD.WIDE.U32 R14, R8, 0x4, R14 ;  /* 0x00000004080ee825 */ /* 0x002fe200078e000e */
[----:B------:R1:W2:Y:S01]  /*0aa0*/  @!P5 LDG.E R10, desc[UR4][R6.64] ;  /* 0x00000004060ad981 */ /* 0x0002a2000c1e1900 */
[----:B0-----:R-:W0:Y:S02]  /*0ab0*/  @!P2 LDC.64 R4, c[0x0][0x380] ;  /* 0x0000e000ff04ab82 */ /* 0x001e240000000a00 */
[----:B------:R-:W-:Y:S01]  /*0ac0*/  IMAD.IADD R16, R9, 0x1, R3 ;  /* 0x0000000109107824 */ /* 0x000fe200078e0203 */
[----:B------:R-:W4:Y:S04]  /*0ad0*/  @!P6 LDG.E R8, desc[UR4][R14.64] ;  /* 0x000000040e08e981 */ /* 0x000f28000c1e1900 */
[----:B------:R-:W-:Y:S01]  /*0ae0*/  ISETP.GE.U32.AND P1, PT, R16, R20, PT ;  /* 0x000000141000720c */ /* 0x000fe20003f26070 */
[----:B-1----:R-:W1:Y:S01]  /*0af0*/  @!P3 LDC.64 R6, c[0x0][0x380] ;  /* 0x0000e000ff06bb82 */ /* 0x002e620000000a00 */
[----:B0-----:R-:W-:-:S05]  /*0b00*/  @!P2 IMAD.WIDE.U32 R4, R13, 0x4, R4 ;  /* 0x000000040d04a825 */ /* 0x001fca00078e0004 */
[----:B------:R0:W5:Y:S06]  /*0b10*/  @!P2 LDG.E R13, desc[UR4][R4.64] ;  /* 0x00000004040da981 */ /* 0x00016c000c1e1900 */
[----:B0-----:R-:W0:Y:S01]  /*0b20*/  @!P1 LDC.64 R4, c[0x0][0x380] ;  /* 0x0000e000ff049b82 */ /* 0x001e220000000a00 */
[----:B-1----:R-:W-:-:S05]  /*0b30*/  @!P3 IMAD.WIDE.U32 R6, R9, 0x4, R6 ;  /* 0x000000040906b825 */ /* 0x002fca00078e0006 */
[----:B------:R1:W5:Y:S01]  /*0b40*/  @!P3 LDG.E R15, desc[UR4][R6.64] ;  /* 0x00000004060fb981 */ /* 0x000362000c1e1900 */
[----:B0-----:R-:W-:-:S05]  /*0b50*/  @!P1 IMAD.WIDE.U32 R4, R16, 0x4, R4 ;  /* 0x0000000410049825 */ /* 0x001fca00078e0004 */
[----:B------:R0:W5:Y:S01]  /*0b60*/  @!P1 LDG.E R9, desc[UR4][R4.64] ;  /* 0x0000000404099981 */ /* 0x000162000c1e1900 */
[----:B------:R-:W-:-:S04]  /*0b70*/  IMAD.IADD R16, R16, 0x1, R3 ;  /* 0x0000000110107824 */ /* 0x000fc800078e0203 */
[C---:B------:R-:W-:Y:S01]  /*0b80*/  IMAD.IADD R14, R16.reuse, 0x1, R3 ;  /* 0x00000001100e7824 */ /* 0x040fe200078e0203 */
[----:B---3--:R-:W-:Y:S02]  /*0b90*/  @!P4 IADD3 R29, PT, PT, R11, R29, RZ ;  /* 0x0000001d0b1dc210 */ /* 0x008fe40007ffe0ff */
[----:B------:R-:W-:-:S03]  /*0ba0*/  ISETP.GE.U32.AND P4, PT, R16, R20, PT ;  /* 0x000000141000720c */ /* 0x000fc60003f86070 */
[----:B--2---:R-:W-:-:S05]  /*0bb0*/  @!P5 IMAD.IADD R29, R10, 0x1, R29 ;  /* 0x000000010a1dd824 */ /* 0x004fca00078e021d */
[----:B----4-:R-:W-:Y:S01]  /*0bc0*/  @!P6 IADD3 R29, PT, PT, R8, R29, RZ ;  /* 0x0000001d081de210 */ /* 0x010fe20007ffe0ff */
[----:B------:R-:W-:-:S04]  /*0bd0*/  IMAD.IADD R8, R14, 0x1, R3 ;  /* 0x000000010e087824 */ /* 0x000fc800078e0203 */
[----:B------:R-:W2:Y:S01]  /*0be0*/  @!P4 LDC.64 R10, c[0x0][0x380] ;  /* 0x0000e000ff0acb82 */ /* 0x000ea20000000a00 */
[-C--:B------:R-:W-:Y:S02]  /*0bf0*/  ISETP.GE.U32.AND P5, PT, R14, R20.reuse, PT ;  /* 0x000000140e00720c */ /* 0x080fe40003fa6070 */
[----:B------:R-:W-:-:S11]  /*0c00*/  ISETP.GE.U32.AND P6, PT, R8, R20, PT ;  /* 0x000000140800720c */ /* 0x000fd60003fc6070 */
[----:B-1----:R-:W1:Y:S08]  /*0c10*/  @!P5 LDC.64 R6, c[0x0][0x380] ;  /* 0x0000e000ff06db82 */ /* 0x002e700000000a00 */
[----:B0-----:R-:W0:Y:S01]  /*0c20*/  @!P6 LDC.64 R4, c[0x0][0x380] ;  /* 0x0000e000ff04eb82 */ /* 0x001e220000000a00 */
[----:B-----5:R-:W-:Y:S02]  /*0c30*/  @!P2 IMAD.IADD R29, R13, 0x1, R29 ;  /* 0x000000010d1da824 */ /* 0x020fe400078e021d */
[----:B--2---:R-:W-:-:S04]  /*0c40*/  @!P4 IMAD.WIDE.U32 R10, R16, 0x4, R10 ;  /* 0x00000004100ac825 */ /* 0x004fc800078e000a */
[--C-:B------:R-:W-:Y:S02]  /*0c50*/  IMAD.IADD R16, R8, 0x1, R3.reuse ;  /* 0x0000000108107824 */ /* 0x100fe400078e0203 */
[----:B------:R-:W2:Y:S01]  /*0c60*/  @!P4 LDG.E R10, desc[UR4][R10.64] ;  /* 0x000000040a0ac981 */ /* 0x000ea2000c1e1900 */
[----:B------:R-:W-:Y:S01]  /*0c70*/  @!P3 IADD3 R29, PT, PT, R15, R29, RZ ;  /* 0x0000001d0f1db210 */ /* 0x000fe20007ffe0ff */
[C---:B------:R-:W-:Y:S01]  /*0c80*/  IMAD.IADD R15, R16.reuse, 0x1, R3 ;  /* 0x00000001100f7824 */ /* 0x040fe200078e0203 */
[----:B------:R-:W-:-:S04]  /*0c90*/  ISETP.GE.U32.AND P3, PT, R16, R20, PT ;  /* 0x000000141000720c */ /* 0x000fc80003f66070 */
[----:B------:R-:W-:Y:S01]  /*0ca0*/  ISETP.GE.U32.AND P2, PT, R15, R20, PT ;  /* 0x000000140f00720c */ /* 0x000fe20003f46070 */
[----:B-1----:R-:W-:-:S04]  /*0cb0*/  @!P5 IMAD.WIDE.U32 R6, R14, 0x4, R6 ;  /* 0x000000040e06d825 */ /* 0x002fc800078e0006 */
[----:B0-----:R-:W-:Y:S01]  /*0cc0*/  @!P6 IMAD.WIDE.U32 R4, R8, 0x4, R4 ;  /* 0x000000040804e825 */ /* 0x001fe200078e0004 */
[----:B------:R0:W3:Y:S03]  /*0cd0*/  @!P5 LDG.E R11, desc[UR4][R6.64] ;  /* 0x00000004060bd981 */ /* 0x0000e6000c1e1900 */
[----:B------:R-:W-:Y:S01]  /*0ce0*/  IMAD.IADD R14, R15, 0x1, R3 ;  /* 0x000000010f0e7824 */ /* 0x000fe200078e0203 */
[----:B------:R1:W4:Y:S03]  /*0cf0*/  @!P6 LDG.E R13, desc[UR4][R4.64] ;  /* 0x00000004040de981 */ /* 0x000326000c1e1900 */
[----:B0-----:R-:W0:Y:S01]  /*0d00*/  @!P2 LDC.64 R6, c[0x0][0x380] ;  /* 0x0000e000ff06ab82 */ /* 0x001e220000000a00 */
[----:B------:R-:W-:Y:S02]  /*0d10*/  @!P1 IADD3 R29, PT, PT, R9, R29, RZ ;  /* 0x0000001d091d9210 */ /* 0x000fe40007ffe0ff */
[----:B------:R-:W-:-:S05]  /*0d20*/  ISETP.GE.U32.AND P1, PT, R14, R20, PT ;  /* 0x000000140e00720c */ /* 0x000fca0003f26070 */
[----:B------:R-:W5:Y:S08]  /*0d30*/  @!P3 LDC.64 R8, c[0x0][0x380] ;  /* 0x0000e000ff08bb82 */ /* 0x000f700000000a00 */
[----:B-1----:R-:W1:Y:S01]  /*0d40*/  @!P1 LDC.64 R4, c[0x0][0x380] ;  /* 0x0000e000ff049b82 */ /* 0x002e620000000a00 */
[----:B0-----:R-:W-:-:S06]  /*0d50*/  @!P2 IMAD.WIDE.U32 R6, R15, 0x4, R6 ;  /* 0x000000040f06a825 */ /* 0x001fcc00078e0006 */
[----:B------:R-:W4:Y:S01]  /*0d60*/  @!P2 LDG.E R6, desc[UR4][R6.64] ;  /* 0x000000040606a981 */ /* 0x000f22000c1e1900 */
[----:B-----5:R-:W-:-:S06]  /*0d70*/  @!P3 IMAD.WIDE.U32 R8, R16, 0x4, R8 ;  /* 0x000000041008b825 */ /* 0x020fcc00078e0008 */
[----:B------:R-:W5:Y:S01]  /*0d80*/  @!P3 LDG.E R8, desc[UR4][R8.64] ;  /* 0x000000040808b981 */ /* 0x000f62000c1e1900 */
[----:B-1----:R-:W-:-:S06]  /*0d90*/  @!P1 IMAD.WIDE.U32 R4, R14, 0x4, R4 ;  /* 0x000000040e049825 */ /* 0x002fcc00078e0004 */
[----:B------:R-:W5:Y:S01]  /*0da0*/  @!P1 LDG.E R4, desc[UR4][R4.64] ;  /* 0x0000000404049981 */ /* 0x000f62000c1e1900 */
[----:B------:R-:W-:Y:S01]  /*0db0*/  IMAD.IADD R14, R14, 0x1, R3 ;  /* 0x000000010e0e7824 */ /* 0x000fe200078e0203 */
[----:B--2---:R-:W-:-:S03]  /*0dc0*/  @!P4 IADD3 R29, PT, PT, R10, R29, RZ ;  /* 0x0000001d0a1dc210 */ /* 0x004fc60007ffe0ff */
[C---:B------:R-:W-:Y:S01]  /*0dd0*/  IMAD.IADD R10, R14.reuse, 0x1, R3 ;  /* 0x000000010e0a7824 */ /* 0x040fe200078e0203 */
[----:B------:R-:W-:Y:S01]  /*0de0*/  ISETP.GE.U32.AND P4, PT, R14, R20, PT ;  /* 0x000000140e00720c */ /* 0x000fe20003f86070 */
[----:B---3--:R-:W-:-:S03]  /*0df0*/  @!P5 IMAD.IADD R29, R11, 0x1, R29 ;  /* 0x000000010b1dd824 */ /* 0x008fc600078e021d */
[C---:B------:R-:W-:Y:S01]  /*0e00*/  ISETP.GE.U32.AND P5, PT, R10.reuse, R20, PT ;  /* 0x000000140a00720c */ /* 0x040fe20003fa6070 */
[----:B----4-:R-:W-:Y:S01]  /*0e10*/  @!P6 IMAD.IADD R29, R13, 0x1, R29 ;  /* 0x000000010d1de824 */ /* 0x010fe200078e021d */
[----:B------:R-:W-:-:S04]  /*0e20*/  IADD3 R11, PT, PT, R10, R3, RZ ;  /* 0x000000030a0b7210 */ /* 0x000fc80007ffe0ff */
[C---:B------:R-:W-:Y:S01]  /*0e30*/  ISETP.GE.U32.AND P6, PT, R11.reuse, R20, PT ;  /* 0x000000140b00720c */ /* 0x040fe20003fc6070 */
[----:B------:R-:W-:Y:S02]  /*0e40*/  IMAD.IADD R13, R11, 0x1, R3 ;  /* 0x000000010b0d7824 */ /* 0x000fe400078e0203 */
[----:B-----5:R-:W-:Y:S02]  /*0e50*/  @!P3 IMAD.IADD R29, R8, 0x1, R29 ;  /* 0x00000001081db824 */ /* 0x020fe400078e021d */
[----:B------:R-:W0:Y:S03]  /*0e60*/  @!P4 LDC.64 R8, c[0x0][0x380] ;  /* 0x0000e000ff08cb82 */ /* 0x000e260000000a00 */
[----:B------:R-:W-:-:S05]  /*0e70*/  @!P2 IADD3 R29, PT, PT, R6, R29, RZ ;  /* 0x0000001d061da210 */ /* 0x000fca0007ffe0ff */
[----:B------:R-:W1:Y:S01]  /*0e80*/  @!P5 LDC.64 R6, c[0x0][0x380] ;  /* 0x0000e000ff06db82 */ /* 0x000e620000000a00 */
[----:B------:R-:W-:Y:S01]  /*0e90*/  @!P1 IMAD.IADD R29, R4, 0x1, R29 ;  /* 0x00000001041d9824 */ /* 0x000fe200078e021d */
[----:B------:R-:W-:-:S06]  /*0ea0*/  ISETP.GE.U32.AND P1, PT, R13, R20, PT ;  /* 0x000000140d00720c */ /* 0x000fcc0003f26070 */
[----:B------:R-:W2:Y:S01]  /*0eb0*/  @!P6 LDC.64 R4, c[0x0][0x380] ;  /* 0x0000e000ff04eb82 */ /* 0x000ea20000000a00 */
[----:B0-----:R-:W-:Y:S01]  /*0ec0*/  @!P4 IMAD.WIDE.U32 R8, R14, 0x4, R8 ;  /* 0x000000040e08c825 */ /* 0x001fe200078e0008 */
[----:B------:R-:W-:-:S05]  /*0ed0*/  ISETP.GE.U32.AND P3, PT, R12, R20, PT ;  /* 0x000000140c00720c */ /* 0x000fca0003f66070 */
[----:B------:R-:W3:Y:S01]  /*0ee0*/  @!P4 LDG.E R8, desc[UR4][R8.64] ;  /* 0x000000040808c981 */ /* 0x000ee2000c1e1900 */
[----:B-1----:R-:W-:Y:S02]  /*0ef0*/  @!P5 IMAD.WIDE.U32 R14, R10, 0x4, R6 ;  /* 0x000000040a0ed825 */ /* 0x002fe400078e0006 */
[----:B------:R-:W0:Y:S01]  /*0f00*/  @!P1 LDC.64 R6, c[0x0][0x380] ;  /* 0x0000e000ff069b82 */ /* 0x000e220000000a00 */
[----:B------:R-:W-:-:S03]  /*0f10*/  IADD3 R10, PT, PT, R13, R3, RZ ;  /* 0x000000030d0a7210 */ /* 0x000fc60007ffe0ff */
[----:B------:R-:W4:Y:S01]  /*0f20*/  @!P5 LDG.E R14, desc[UR4][R14.64] ;  /* 0x000000040e0ed981 */ /* 0x000f22000c1e1900 */
[----:B------:R-:W-:Y:S01]  /*0f30*/  ISETP.GE.U32.AND P2, PT, R10, R20, PT ;  /* 0x000000140a00720c */ /* 0x000fe20003f46070 */
[----:B--2---:R-:W-:-:S05]  /*0f40*/  @!P6 IMAD.WIDE.U32 R4, R11, 0x4, R4 ;  /* 0x000000040b04e825 */ /* 0x004fca00078e0004 */
[----:B------:R1:W2:Y:S07]  /*0f50*/  @!P6 LDG.E R9, desc[UR4][R4.64] ;  /* 0x000000040409e981 */ /* 0x0002ae000c1e1900 */
[----:B-1----:R-:W1:Y:S01]  /*0f60*/  @!P2 LDC.64 R4, c[0x0][0x380] ;  /* 0x0000e000ff04ab82 */ /* 0x002e620000000a00 */
[----:B0-----:R-:W-:-:S07]  /*0f70*/  @!P1 IMAD.WIDE.U32 R16, R13, 0x4, R6 ;  /* 0x000000040d109825 */ /* 0x001fce00078e0006 */
[----:B------:R-:W0:Y:S01]  /*0f80*/  @!P3 LDC.64 R6, c[0x0][0x380] ;  /* 0x0000e000ff06bb82 */ /* 0x000e220000000a00 */
[----:B------:R-:W5:Y:S01]  /*0f90*/  @!P1 LDG.E R16, desc[UR4][R16.64] ;  /* 0x0000000410109981 */ /* 0x000f62000c1e1900 */
[----:B-1----:R-:W-:-:S05]  /*0fa0*/  @!P2 IMAD.WIDE.U32 R4, R10, 0x4, R4 ;  /* 0x000000040a04a825 */ /* 0x002fca00078e0004 */
[----:B------:R-:W5:Y:S01]  /*0fb0*/  @!P2 LDG.E R10, desc[UR4][R4.64] ;  /* 0x00000004040aa981 */ /* 0x000f62000c1e1900 */
[----:B0-----:R-:W-:-:S06]  /*0fc0*/  @!P3 IMAD.WIDE.U32 R6, R12, 0x4, R6 ;  /* 0x000000040c06b825 */ /* 0x001fcc00078e0006 */
[----:B------:R-:W5:Y:S01]  /*0fd0*/  @!P3 LDG.E R6, desc[UR4][R6.64] ;  /* 0x000000040606b981 */ /* 0x000f62000c1e1900 */
[----:B---3--:R-:W-:-:S04]  /*0fe0*/  @!P4 IMAD.IADD R29, R8, 0x1, R29 ;  /* 0x00000001081dc824 */ /* 0x008fc800078e021d */
[----:B----4-:R-:W-:-:S05]  /*0ff0*/  @!P5 IMAD.IADD R29, R14, 0x1, R29 ;  /* 0x000000010e1dd824 */ /* 0x010fca00078e021d */
[----:B--2---:R-:W-:-:S05]  /*1000*/  @!P6 IADD3 R29, PT, PT, R9, R29, RZ ;  /* 0x0000001d091de210 */ /* 0x004fca0007ffe0ff */
[----:B-----5:R-:W-:-:S04]  /*1010*/  @!P1 IMAD.IADD R29, R16, 0x1, R29 ;  /* 0x00000001101d9824 */ /* 0x020fc800078e021d */
[----:B------:R-:W-:-:S05]  /*1020*/  @!P2 IMAD.IADD R29, R10, 0x1, R29 ;  /* 0x000000010a1da824 */ /* 0x000fca00078e021d */
[----:B------:R-:W-:-:S07]  /*1030*/  @!P3 IADD3 R29, PT, PT, R6, R29, RZ ;  /* 0x0000001d061db210 */ /* 0x000fce0007ffe0ff */
.L_x_4:
[----:B------:R-:W-:Y:S05]  /*1040*/  BSYNC.RECONVERGENT B1 ;  /* 0x0000000000017941 */ /* 0x000fea0003800200 */
.L_x_2:
[----:B------:R-:W-:-:S05]  /*1050*/  IMAD R27, R21, 0x20, R27 ;  /* 0x00000020151b7824 */ /* 0x000fca00078e021b */
[----:B------:R-:W-:-:S13]  /*1060*/  ISETP.GE.U32.AND P1, PT, R27, R20, PT ;  /* 0x000000141b00720c */ /* 0x000fda0003f26070 */
[----:B------:R-:W-:Y:S05]  /*1070*/  @!P1 BRA `(.L_x_5) ;  /* 0xfffffff0004c9947 */ /* 0x000fea000383ffff */
.L_x_1:
[----:B------:R-:W-:Y:S05]  /*1080*/  BSYNC.RECONVERGENT B0 ;  /* 0x0000000000007941 */ /* 0x000fea0003800200 */
.L_x_0:
[----:B------:R-:W0:Y:S01]  /*1090*/  SHFL.DOWN PT, R4, R29, 0x10, 0x1f ;  /* 0x0a001f001d047f89 */ /* 0x000e2200000e0000 */
[----:B------:R-:W-:Y:S02]  /*10a0*/  ISETP.NE.AND P0, PT, R28, RZ, PT ;  /* 0x000000ff1c00720c */ /* 0x000fe40003f05270 */
[----:B------:R-:W-:-:S11]  /*10b0*/  ISETP.GT.U32.AND P1, PT, R2, 0x1f, PT ;  /* 0x0000001f0200780c */ /* 0x000fd60003f24070 */
[----:B------:R-:W1:Y:S01]  /*10c0*/  @!P0 S2R R7, SR_CgaCtaId ;  /* 0x0000000000078919 */ /* 0x000e620000008800 */
[----:B------:R-:W-:Y:S02]  /*10d0*/  @!P0 MOV R6, 0x400 ;  /* 0x0000040000068802 */ /* 0x000fe40000000f00 */
[----:B------:R-:W-:-:S04]  /*10e0*/  @!P0 SHF.R.U32.HI R5, RZ, 0x3, R2 ;  /* 0x00000003ff058819 */ /* 0x000fc80000011602 */
[----:B------:R-:W-:Y:S01]  /*10f0*/  @!P0 LOP3.LUT R5, R5, 0x7c, RZ, 0xc0, !PT ;  /* 0x0000007c05058812 */ /* 0x000fe200078ec0ff */
[----:B0-----:R-:W-:-:S05]  /*1100*/  IMAD.IADD R15, R4, 0x1, R29 ;  /* 0x00000001040f7824 */ /* 0x001fca00078e021d */
[----:B------:R-:W0:Y:S01]  /*1110*/  SHFL.DOWN PT, R4, R15, 0x8, 0x1f ;  /* 0x09001f000f047f89 */ /* 0x000e2200000e0000 */
[----:B-1----:R-:W-:-:S04]  /*1120*/  @!P0 LEA R6, R7, R6, 0x18 ;  /* 0x0000000607068211 */ /* 0x002fc800078ec0ff */
[----:B------:R-:W-:Y:S02]  /*1130*/  @!P0 IADD3 R5, PT, PT, R5, R6, RZ ;  /* 0x0000000605058210 */ /* 0x000fe40007ffe0ff */
[----:B0-----:R-:W-:-:S05]  /*1140*/  IADD3 R13, PT, PT, R4, R15, RZ ;  /* 0x0000000f040d7210 */ /* 0x001fca0007ffe0ff */
[----:B------:R-:W0:Y:S02]  /*1150*/  SHFL.DOWN PT, R4, R13, 0x4, 0x1f ;  /* 0x08801f000d047f89 */ /* 0x000e2400000e0000 */
[----:B0-----:R-:W-:-:S05]  /*1160*/  IMAD.IADD R11, R4, 0x1, R13 ;  /* 0x00000001040b7824 */ /* 0x001fca00078e020d */
[----:B------:R-:W0:Y:S02]  /*1170*/  SHFL.DOWN PT, R4, R11, 0x2, 0x1f ;  /* 0x08401f000b047f89 */ /* 0x000e2400000e0000 */
[----:B0-----:R-:W-:-:S05]  /*1180*/  IMAD.IADD R9, R4, 0x1, R11 ;  /* 0x0000000104097824 */ /* 0x001fca00078e020b */
[----:B------:R-:W0:Y:S02]  /*1190*/  SHFL.DOWN PT, R4, R9, 0x1, 0x1f ;  /* 0x08201f0009047f89 */ /* 0x000e2400000e0000 */
[----:B0-----:R-:W-:-:S05]  /*11a0*/  IMAD.IADD R4, R4, 0x1, R9 ;  /* 0x0000000104047824 */ /* 0x001fca00078e0209 */
[----:B------:R0:W-:Y:S01]  /*11b0*/  @!P0 STS [R5], R4 ;  /* 0x0000000405008388 */ /* 0x0001e20000000800 */
[----:B------:R-:W-:Y:S06]  /*11c0*/  BAR.SYNC.DEFER_BLOCKING 0x0 ;  /* 0x0000000000007b1d */ /* 0x000fec0000010000 */
[----:B------:R-:W-:Y:S05]  /*11d0*/  @P1 EXIT ;  /* 0x000000000000194d */ /* 0x000fea0003800000 */
[----:B0-----:R-:W-:-:S04]  /*11e0*/  SHF.R.U32.HI R5, RZ, 0x5, R3 ;  /* 0x00000005ff057819 */ /* 0x001fc80000011603 */
[----:B------:R-:W-:-:S13]  /*11f0*/  ISETP.GE.U32.AND P1, PT, R28, R5, PT ;  /* 0x000000051c00720c */ /* 0x000fda0003f26070 */
[----:B------:R-:W0:Y:S01]  /*1200*/  @!P1 S2R R5, SR_CgaCtaId ;  /* 0x0000000000059919 */ /* 0x000e220000008800 */
[----:B------:R-:W-:-:S04]  /*1210*/  @!P1 MOV R2, 0x400 ;  /* 0x0000040000029802 */ /* 0x000fc80000000f00 */
[----:B0-----:R-:W-:Y:S02]  /*1220*/  @!P1 LEA R7, R5, R2, 0x18 ;  /* 0x0000000205079211 */ /* 0x001fe400078ec0ff */
[----:B------:R-:W-:-:S03]  /*1230*/  MOV R5, RZ ;  /* 0x000000ff00057202 */ /* 0x000fc60000000f00 */
[----:B------:R-:W-:-:S05]  /*1240*/  @!P1 IMAD R28, R28, 0x4, R7 ;  /* 0x000000041c1c9824 */ /* 0x000fca00078e0207 */
[----:B------:R0:W1:Y:S01]  /*1250*/  @!P1 LDS R5, [R28] ;  /* 0x000000001c059984 */ /* 0x0000620000000800 */
[----:B------:R-:W-:-:S13]  /*1260*/  ISETP.GE.U32.AND P1, PT, R3, 0x40, PT ;  /* 0x000000400300780c */ /* 0x000fda0003f26070 */
[----:B0-----:R-:W-:Y:S05]  /*1270*/  @!P1 BRA `(.L_x_6) ;  /* 0x00000000005c9947 */ /* 0x001fea0003800000 */
[----:B------:R-:W-:Y:S02]  /*1280*/  SHF.R.U32.HI R2, RZ, 0x6, R3 ;  /* 0x00000006ff027819 */ /* 0x000fe40000011603 */
[----:B------:R-:W-:-:S04]  /*1290*/  ISETP.GE.U32.AND P1, PT, R3, 0x80, PT ;  /* 0x000000800300780c */ /* 0x000fc80003f26070 */
[----:B-1----:R-:W0:Y:S02]  /*12a0*/  SHFL.DOWN PT, R2, R5, R2, 0x1f ;  /* 0x08001f0205027589 */ /* 0x002e2400000e0000 */
[----:B0-----:R-:W-:-:S07]  /*12b0*/  IADD3 R5, PT, PT, R2, R5, RZ ;  /* 0x0000000502057210 */ /* 0x001fce0007ffe0ff */
[----:B------:R-:W-:Y:S05]  /*12c0*/  @!P1 BRA `(.L_x_6) ;  /* 0x0000000000489947 */ /* 0x000fea0003800000 */
[----:B------:R-:W-:Y:S02]  /*12d0*/  SHF.R.U32.HI R2, RZ, 0x7, R3 ;  /* 0x00000007ff027819 */ /* 0x000fe40000011603 */
[----:B------:R-:W-:-:S04]  /*12e0*/  ISETP.GE.U32.AND P1, PT, R3, 0x100, PT ;  /* 0x000001000300780c */ /* 0x000fc80003f26070 */
[----:B------:R-:W0:Y:S02]  /*12f0*/  SHFL.DOWN PT, R2, R5, R2, 0x1f ;  /* 0x08001f0205027589 */ /* 0x000e2400000e0000 */
[----:B0-----:R-:W-:-:S07]  /*1300*/  IMAD.IADD R5, R2, 0x1, R5 ;  /* 0x0000000102057824 */ /* 0x001fce00078e0205 */
[----:B------:R-:W-:Y:S05]  /*1310*/  @!P1 BRA `(.L_x_6) ;  /* 0x0000000000349947 */ /* 0x000fea0003800000 */
[----:B------:R-:W-:Y:S02]  /*1320*/  SHF.R.U32.HI R2, RZ, 0x8, R3 ;  /* 0x00000008ff027819 */ /* 0x000fe40000011603 */
[----:B------:R-:W-:-:S04]  /*1330*/  ISETP.GE.U32.AND P1, PT, R3, 0x200, PT ;  /* 0x000002000300780c */ /* 0x000fc80003f26070 */
[----:B------:R-:W0:Y:S02]  /*1340*/  SHFL.DOWN PT, R2, R5, R2, 0x1f ;  /* 0x08001f0205027589 */ /* 0x000e2400000e0000 */
[----:B0-----:R-:W-:-:S07]  /*1350*/  IADD3 R5, PT, PT, R2, R5, RZ ;  /* 0x0000000502057210 */ /* 0x001fce0007ffe0ff */
[----:B------:R-:W-:Y:S05]  /*1360*/  @!P1 BRA `(.L_x_6) ;  /* 0x0000000000209947 */ /* 0x000fea0003800000 */
[----:B------:R-:W-:Y:S02]  /*1370*/  SHF.R.U32.HI R2, RZ, 0x9, R3 ;  /* 0x00000009ff027819 */ /* 0x000fe40000011603 */
[----:B------:R-:W-:-:S04]  /*1380*/  ISETP.GE.U32.AND P1, PT, R3, 0x400, PT ;  /* 0x000004000300780c */ /* 0x000fc80003f26070 */
[----:B------:R-:W0:Y:S02]  /*1390*/  SHFL.DOWN PT, R2, R5, R2, 0x1f ;  /* 0x08001f0205027589 */ /* 0x000e2400000e0000 */
[----:B0-----:R-:W-:-:S07]  /*13a0*/  IMAD.IADD R5, R2, 0x1, R5 ;  /* 0x0000000102057824 */ /* 0x001fce00078e0205 */
[----:B------:R-:W-:Y:S05]  /*13b0*/  @!P1 BRA `(.L_x_6) ;  /* 0x00000000000c9947 */ /* 0x000fea0003800000 */
[----:B------:R-:W-:-:S06]  /*13c0*/  SHF.R.U32.HI R3, RZ, 0xa, R3 ;  /* 0x0000000aff037819 */ /* 0x000fcc0000011603 */
[----:B------:R-:W0:Y:S02]  /*13d0*/  SHFL.DOWN PT, R3, R5, R3, 0x1f ;  /* 0x08001f0305037589 */ /* 0x000e2400000e0000 */
[----:B0-----:R-:W-:-:S07]  /*13e0*/  IADD3 R5, PT, PT, R3, R5, RZ ;  /* 0x0000000503057210 */ /* 0x001fce0007ffe0ff */
.L_x_6:
[----:B------:R-:W-:Y:S05]  /*13f0*/  @P0 EXIT ;  /* 0x000000000000094d */ /* 0x000fea0003800000 */
[----:B------:R-:W0:Y:S02]  /*1400*/  LDC.64 R2, c[0x0][0x388] ;  /* 0x0000e200ff027b82 */ /* 0x000e240000000a00 */
[----:B0-----:R-:W-:-:S05]  /*1410*/  IMAD.WIDE.U32 R2, R0, 0x4, R2 ;  /* 0x0000000400027825 */ /* 0x001fca00078e0002 */
[----:B-1----:R-:W-:Y:S01]  /*1420*/  STG.E desc[UR4][R2.64], R5 ;  /* 0x0000000502007986 */ /* 0x002fe2000c101904 */
[----:B------:R-:W-:Y:S05]  /*1430*/  EXIT ;  /* 0x000000000000794d */ /* 0x000fea0003800000 */
.L_x_7:
[----:B------:R-:W-:-:S00]  /*1440*/  BRA `(.L_x_7) ;  /* 0xfffffffc00fc7947 */ /* 0x000fc0000383ffff */
[----:B------:R-:W-:-:S00]  /*1450*/  NOP ;  /* 0x0000000000007918 */ /* 0x000fc00000000000 */
        /* <DEDUP_REMOVED lines=10> */
.L_x_8:


//--------------------- .nv.shared._Z12sumReductionPiS_i --------------------------
	.section	.nv.shared._Z12sumReductionPiS_i,"aw",@nobits
	.sectionflags	@""
	.align	16
	.zero		1024


//--------------------- .nv.shared.reserved.0     --------------------------
	.section	.nv.shared.reserved.0,"aw",@nobits
	.weak		__nv_reservedSMEM_offset_0_alias
	.size		__nv_reservedSMEM_offset_0_alias, 0, 64
	.other		__nv_reservedSMEM_offset_0_alias,@"STO_CUDA_RESERVED_SHARED STV_DEFAULT"
__nv_reservedSMEM_offset_0_alias:
	.zero		0
	.zero		64


//--------------------- .nv.constant0._Z12sumReductionPiS_i --------------------------
	.section	.nv.constant0._Z12sumReductionPiS_i,"a",@progbits
	.sectionflags	@""
	.align	4
.nv.constant0._Z12sumReductionPiS_i:
	.zero		916


//--------------------- SYMBOLS --------------------------

	.type		.nv.reservedSmem.offset0,@object
	.size		.nv.reservedSmem.offset0,0x4
	.type		.nv.reservedSmem.cap,@object
	.size		.nv.reservedSmem.cap,0x4
